// auto-generated by cutlass_sweep.gemm — config: {"arch": "sm_90", "cluster_m": 1, "cluster_n": 2, "dtype": "tf32", "stages": 3, "tile_k": 32, "tile_m": 256, "tile_n": 128}
#include "cutlass/cutlass.h"
#include "cutlass/gemm/collective/collective_builder.hpp"
#include "cutlass/gemm/device/gemm_universal_adapter.h"
#include "cutlass/gemm/kernel/gemm_universal.hpp"
#include "cutlass/epilogue/collective/collective_builder.hpp"

using ElemA = cutlass::tfloat32_t;
using ElemB = cutlass::tfloat32_t;
using ElemCD = cutlass::tfloat32_t;
using Acc  = float;
using TileShape    = cute::Shape<cute::_256, cute::_128, cute::_32>;
using ClusterShape = cute::Shape<cute::_1, cute::_2, cute::_1>;

using CollectiveEpilogue = typename cutlass::epilogue::collective::CollectiveBuilder<
    cutlass::arch::Sm90, cutlass::arch::OpClassTensorOp,
    TileShape, ClusterShape,
    cutlass::epilogue::collective::EpilogueTileAuto,
    Acc, Acc,
    ElemCD, cutlass::layout::RowMajor, 128 / cutlass::sizeof_bits<ElemCD>::value,
    ElemCD, cutlass::layout::RowMajor, 128 / cutlass::sizeof_bits<ElemCD>::value,
    cutlass::epilogue::collective::EpilogueScheduleAuto
  >::CollectiveOp;

using CollectiveMainloop = typename cutlass::gemm::collective::CollectiveBuilder<
    cutlass::arch::Sm90, cutlass::arch::OpClassTensorOp,
    ElemA, cutlass::layout::RowMajor, 128 / cutlass::sizeof_bits<ElemA>::value,
    ElemB, cutlass::layout::ColumnMajor, 128 / cutlass::sizeof_bits<ElemB>::value,
    Acc,
    TileShape, ClusterShape,
    cutlass::gemm::collective::StageCount<3>,
    cutlass::gemm::collective::KernelScheduleAuto
  >::CollectiveOp;

using GemmKernel = cutlass::gemm::kernel::GemmUniversal<
    cute::Shape<int,int,int,int>,
    CollectiveMainloop,
    CollectiveEpilogue
>;
using Gemm = cutlass::gemm::device::GemmUniversalAdapter<GemmKernel>;

// Force the device kernel symbol into the cubin without needing a host main.
auto* _anchor = &cutlass::device_kernel<GemmKernel>;


// ===== COMPILED SASS (sm_90a) =====

	.target	sm_90a

	.elftype	@"ET_EXEC"


//--------------------- .note.nv.tkinfo           --------------------------
	.section	.note.nv.tkinfo,"",@"SHT_NOTE"
	.sectionflags	@"SHF_NOTE_NV_TKINFO"
	.tkinfo
        /*0018*/ 	.word	0x00000002
        /*0030*/ 	.string	""
        /*0030*/ 	.string	"ptxas"
        /*0030*/ 	.string	"Cuda compilation tools, release 13.0, V13.0.88"
        /*0030*/ 	.string	"Build cuda_13.0.r13.0/compiler.36424714_0"
        /*0030*/ 	.string	"-arch sm_90a -m 64 "



//--------------------- .note.nv.cuinfo           --------------------------
	.section	.note.nv.cuinfo,"",@"SHT_NOTE"
	.sectionflags	@"SHF_NOTE_NV_CUINFO"
        /*0018*/ 	.short	0x0002
        /*001a*/ 	.short	0x005a
        /*001c*/ 	.short	0x0082
	.zero		2


//--------------------- .nv.info                  --------------------------
	.section	.nv.info,"",@"SHT_CUDA_INFO"
	.align	4


	//----- nvinfo : EIATTR_REGCOUNT
	.align		4
        /*0000*/ 	.byte	0x04, 0x2f
        /*0002*/ 	.short	(.L_15 - .L_14)
	.align		4
.L_14:
        /*0004*/ 	.word	index@(_ZN7cutlass13device_kernelINS_4gemm6kernel13GemmUniversalIN4cute5tupleIJiiiiEEENS1_10collective13CollectiveMmaINS1_34MainloopSm90TmaGmmaWarpSpecializedILi3ENS5_IJNS4_1CILi1EEENSA_ILi2EEESB_EEENS1_35KernelTmaWarpSpecializedCooperativeEEENS5_IJNSA_ILi256EEENSA_ILi128EEENSA_ILi32EEEEEENS_10tfloat32_tENS5_IJlSB_lEEESK_SL_NS4_8TiledMMAINS4_8MMA_AtomIJNS4_4SM904GMMA30MMA_64x128x8_F32TF32TF32_SS_TNILNSP_7ScaleInE1ELSR_1EEEEEENS4_6LayoutINS5_IJSC_SB_SB_EEENS5_IJSB_NSA_ILi0EEESW_EEEEENS5_IJNS4_10UnderscoreESZ_SZ_EEEEENS4_23SM90_TMA_LOAD_MULTICASTENS4_14ComposedLayoutINS4_7SwizzleILi3ELi4ELi3EEENS4_18smem_ptr_flag_bitsILi32EEENSU_INS5_IJNSA_ILi8EEESI_EEENS5_IJSI_SB_EEEEEEEvNS4_8identityENS4_13SM90_TMA_LOADES1C_vS1D_EENS_8epilogue10collective6detail29Sm90TmaWarpSpecializedAdapterINS1H_15DefaultEpilogueISK_SL_SL_NS1G_6thread17LinearCombinationISK_Li1EffLNS1L_9ScaleType4KindE0ELNS_15FloatRoundStyleE2ESK_EENS1_15EpilogueDefaultEEEEEvvEEEEvNT_6ParamsE)
        /*0008*/ 	.word	0x000000a8


	//----- nvinfo : EIATTR_FRAME_SIZE
	.align		4
.L_15:
        /*000c*/ 	.byte	0x04, 0x11
        /*000e*/ 	.short	(.L_17 - .L_16)
	.align		4
.L_16:
        /*0010*/ 	.word	index@(_ZN7cutlass13device_kernelINS_4gemm6kernel13GemmUniversalIN4cute5tupleIJiiiiEEENS1_10collective13CollectiveMmaINS1_34MainloopSm90TmaGmmaWarpSpecializedILi3ENS5_IJNS4_1CILi1EEENSA_ILi2EEESB_EEENS1_35KernelTmaWarpSpecializedCooperativeEEENS5_IJNSA_ILi256EEENSA_ILi128EEENSA_ILi32EEEEEENS_10tfloat32_tENS5_IJlSB_lEEESK_SL_NS4_8TiledMMAINS4_8MMA_AtomIJNS4_4SM904GMMA30MMA_64x128x8_F32TF32TF32_SS_TNILNSP_7ScaleInE1ELSR_1EEEEEENS4_6LayoutINS5_IJSC_SB_SB_EEENS5_IJSB_NSA_ILi0EEESW_EEEEENS5_IJNS4_10UnderscoreESZ_SZ_EEEEENS4_23SM90_TMA_LOAD_MULTICASTENS4_14ComposedLayoutINS4_7SwizzleILi3ELi4ELi3EEENS4_18smem_ptr_flag_bitsILi32EEENSU_INS5_IJNSA_ILi8EEESI_EEENS5_IJSI_SB_EEEEEEEvNS4_8identityENS4_13SM90_TMA_LOADES1C_vS1D_EENS_8epilogue10collective6detail29Sm90TmaWarpSpecializedAdapterINS1H_15DefaultEpilogueISK_SL_SL_NS1G_6thread17LinearCombinationISK_Li1EffLNS1L_9ScaleType4KindE0ELNS_15FloatRoundStyleE2ESK_EENS1_15EpilogueDefaultEEEEEvvEEEEvNT_6ParamsE)
        /*0014*/ 	.word	0x00000000


	//----- nvinfo : EIATTR_MIN_STACK_SIZE
	.align		4
.L_17:
        /*0018*/ 	.byte	0x04, 0x12
        /*001a*/ 	.short	(.L_19 - .L_18)
	.align		4
.L_18:
        /*001c*/ 	.word	index@(_ZN7cutlass13device_kernelINS_4gemm6kernel13GemmUniversalIN4cute5tupleIJiiiiEEENS1_10collective13CollectiveMmaINS1_34MainloopSm90TmaGmmaWarpSpecializedILi3ENS5_IJNS4_1CILi1EEENSA_ILi2EEESB_EEENS1_35KernelTmaWarpSpecializedCooperativeEEENS5_IJNSA_ILi256EEENSA_ILi128EEENSA_ILi32EEEEEENS_10tfloat32_tENS5_IJlSB_lEEESK_SL_NS4_8TiledMMAINS4_8MMA_AtomIJNS4_4SM904GMMA30MMA_64x128x8_F32TF32TF32_SS_TNILNSP_7ScaleInE1ELSR_1EEEEEENS4_6LayoutINS5_IJSC_SB_SB_EEENS5_IJSB_NSA_ILi0EEESW_EEEEENS5_IJNS4_10UnderscoreESZ_SZ_EEEEENS4_23SM90_TMA_LOAD_MULTICASTENS4_14ComposedLayoutINS4_7SwizzleILi3ELi4ELi3EEENS4_18smem_ptr_flag_bitsILi32EEENSU_INS5_IJNSA_ILi8EEESI_EEENS5_IJSI_SB_EEEEEEEvNS4_8identityENS4_13SM90_TMA_LOADES1C_vS1D_EENS_8epilogue10collective6detail29Sm90TmaWarpSpecializedAdapterINS1H_15DefaultEpilogueISK_SL_SL_NS1G_6thread17LinearCombinationISK_Li1EffLNS1L_9ScaleType4KindE0ELNS_15FloatRoundStyleE2ESK_EENS1_15EpilogueDefaultEEEEEvvEEEEvNT_6ParamsE)
        /*0020*/ 	.word	0x00000000
.L_19:


//--------------------- .nv.compat                --------------------------
	.section	.nv.compat,"",@"SHT_CUDA_COMPAT_INFO"
	.align	4
        /*0000*/ 	.byte	0x02, 0x09, 0x01, 0x00, 0x02, 0x02, 0x04, 0x00, 0x02, 0x05, 0x05, 0x00, 0x03, 0x07, 0x01, 0x01
        /*0010*/ 	.byte	0x02, 0x03, 0x01, 0x00, 0x02, 0x06, 0x01, 0x00, 0x04, 0x0b, 0x08, 0x00, 0x00, 0x00, 0x00, 0x00
        /*0020*/ 	.byte	0x00, 0x00, 0x00, 0x00


//--------------------- .nv.info._ZN7cutlass13device_kernelINS_4gemm6kernel13GemmUniversalIN4cute5tupleIJiiiiEEENS1_10collective13CollectiveMmaINS1_34MainloopSm90TmaGmmaWarpSpecializedILi3ENS5_IJNS4_1CILi1EEENSA_ILi2EEESB_EEENS1_35KernelTmaWarpSpecializedCooperativeEEENS5_IJNSA_ILi256EEENSA_ILi128EEENSA_ILi32EEEEEENS_10tfloat32_tENS5_IJlSB_lEEESK_SL_NS4_8TiledMMAINS4_8MMA_AtomIJNS4_4SM904GMMA30MMA_64x128x8_F32TF32TF32_SS_TNILNSP_7ScaleInE1ELSR_1EEEEEENS4_6LayoutINS5_IJSC_SB_SB_EEENS5_IJSB_NSA_ILi0EEESW_EEEEENS5_IJNS4_10UnderscoreESZ_SZ_EEEEENS4_23SM90_TMA_LOAD_MULTICASTENS4_14ComposedLayoutINS4_7SwizzleILi3ELi4ELi3EEENS4_18smem_ptr_flag_bitsILi32EEENSU_INS5_IJNSA_ILi8EEESI_EEENS5_IJSI_SB_EEEEEEEvNS4_8identityENS4_13SM90_TMA_LOADES1C_vS1D_EENS_8epilogue10collective6detail29Sm90TmaWarpSpecializedAdapterINS1H_15DefaultEpilogueISK_SL_SL_NS1G_6thread17LinearCombinationISK_Li1EffLNS1L_9ScaleType4KindE0ELNS_15FloatRoundStyleE2ESK_EENS1_15EpilogueDefaultEEEEEvvEEEEvNT_6ParamsE --------------------------
	.section	.nv.info._ZN7cutlass13device_kernelINS_4gemm6kernel13GemmUniversalIN4cute5tupleIJiiiiEEENS1_10collective13CollectiveMmaINS1_34MainloopSm90TmaGmmaWarpSpecializedILi3ENS5_IJNS4_1CILi1EEENSA_ILi2EEESB_EEENS1_35KernelTmaWarpSpecializedCooperativeEEENS5_IJNSA_ILi256EEENSA_ILi128EEENSA_ILi32EEEEEENS_10tfloat32_tENS5_IJlSB_lEEESK_SL_NS4_8TiledMMAINS4_8MMA_AtomIJNS4_4SM904GMMA30MMA_64x128x8_F32TF32TF32_SS_TNILNSP_7ScaleInE1ELSR_1EEEEEENS4_6LayoutINS5_IJSC_SB_SB_EEENS5_IJSB_NSA_ILi0EEESW_EEEEENS5_IJNS4_10UnderscoreESZ_SZ_EEEEENS4_23SM90_TMA_LOAD_MULTICASTENS4_14ComposedLayoutINS4_7SwizzleILi3ELi4ELi3EEENS4_18smem_ptr_flag_bitsILi32EEENSU_INS5_IJNSA_ILi8EEESI_EEENS5_IJSI_SB_EEEEEEEvNS4_8identityENS4_13SM90_TMA_LOADES1C_vS1D_EENS_8epilogue10collective6detail29Sm90TmaWarpSpecializedAdapterINS1H_15DefaultEpilogueISK_SL_SL_NS1G_6thread17LinearCombinationISK_Li1EffLNS1L_9ScaleType4KindE0ELNS_15FloatRoundStyleE2ESK_EENS1_15EpilogueDefaultEEEEEvvEEEEvNT_6ParamsE,"",@"SHT_CUDA_INFO"
	.sectionflags	@""
	.align	4


	//----- nvinfo : EIATTR_CUDA_API_VERSION
	.align		4
        /*0000*/ 	.byte	0x04, 0x37
        /*0002*/ 	.short	(.L_21 - .L_20)
.L_20:
        /*0004*/ 	.word	0x00000082


	//----- nvinfo : EIATTR_KPARAM_INFO
	.align		4
.L_21:
        /*0008*/ 	.byte	0x04, 0x17
        /*000a*/ 	.short	(.L_23 - .L_22)
.L_22:
        /*000c*/ 	.word	0x00000000
        /*0010*/ 	.short	0x0000
        /*0012*/ 	.short	0x0070
        /*0014*/ 	.byte	0x00, 0xf0, 0x01, 0x10


	//----- nvinfo : EIATTR_SPARSE_MMA_MASK
	.align		4
.L_23:
        /*0018*/ 	.byte	0x03, 0x50
        /*001a*/ 	.short	0x0000


	//----- nvinfo : EIATTR_MAXREG_COUNT
	.align		4
        /*001c*/ 	.byte	0x03, 0x1b
        /*001e*/ 	.short	0x00a8


	//----- nvinfo : EIATTR_NUM_BARRIERS
	.align		4
        /*0020*/ 	.byte	0x02, 0x4c
        /*0022*/ 	.byte	0x01
	.zero		1


	//----- nvinfo : EIATTR_EXTERNS
	.align		4
        /*0024*/ 	.byte	0x04, 0x0f
        /*0026*/ 	.short	(.L_25 - .L_24)


	//   ....[0]....
	.align		4
.L_24:
        /*0028*/ 	.word	index@(__assertfail)


	//----- nvinfo : EIATTR_MERCURY_ISA_VERSION
	.align		4
.L_25:
        /*002c*/ 	.byte	0x03, 0x5f
        /*002e*/ 	.short	0x0101


	//----- nvinfo : EIATTR_INT_WARP_WIDE_INSTR_OFFSETS
	.align		4
        /*0030*/ 	.byte	0x04, 0x31
        /*0032*/ 	.short	(.L_27 - .L_26)


	//   ....[0]....
.L_26:
        /*0034*/ 	.word	0x00000450


	//   ....[1]....
        /*0038*/ 	.word	0x00000470


	//   ....[2]....
        /*003c*/ 	.word	0x00000620


	//----- nvinfo : EIATTR_COOP_GROUP_MASK_REGIDS
	.align		4
.L_27:
        /*0040*/ 	.byte	0x04, 0x29
        /*0042*/ 	.short	(.L_29 - .L_28)


	//   ....[0]....
.L_28:
        /*0044*/ 	.word	0xffffffff


	//   ....[1]....
        /*0048*/ 	.word	0xffffffff


	//   ....[2]....
        /*004c*/ 	.word	0xffffffff


	//   ....[3]....
        /*0050*/ 	.word	0xffffffff


	//   ....[4]....
        /*0054*/ 	.word	0xffffffff


	//   ....[5]....
        /*0058*/ 	.word	0xffffffff


	//----- nvinfo : EIATTR_COOP_GROUP_INSTR_OFFSETS
	.align		4
.L_29:
        /*005c*/ 	.byte	0x04, 0x28
        /*005e*/ 	.short	(.L_31 - .L_30)


	//   ....[0]....
.L_30:
        /*0060*/ 	.word	0x00000060


	//   ....[1]....
        /*0064*/ 	.word	0x00000070


	//   ....[2]....
        /*0068*/ 	.word	0x00000130


	//   ....[3]....
        /*006c*/ 	.word	0x000002a0


	//   ....[4]....
        /*0070*/ 	.word	0x00000760


	//   ....[5]....
        /*0074*/ 	.word	0x000011b0


	//----- nvinfo : EIATTR_REG_RECONFIG
	.align		4
.L_31:
        /*0078*/ 	.byte	0x01, 0x54
	.zero		2


	//----- nvinfo : EIATTR_SYSCALL_OFFSETS
	.align		4
        /*007c*/ 	.byte	0x04, 0x46
        /*007e*/ 	.short	(.L_33 - .L_32)


	//   ....[0]....
.L_32:
        /*0080*/ 	.word	0x00001370


	//----- nvinfo : EIATTR_MBARRIER_INSTR_OFFSETS
	.align		4
.L_33:
        /*0084*/ 	.byte	0x04, 0x39
        /*0086*/ 	.short	(.L_35 - .L_34)


	//   ....[0]....
.L_34:
        /*0088*/ 	.word	0x00000230
        /*008c*/ 	.word	0x000000ff
        /*0090*/ 	.word	0x00000000
        /*0094*/ 	.short	0x0100
        /*0096*/ 	.byte	0x08
	.zero		1


	//   ....[1]....
        /*0098*/ 	.word	0x00000240
        /*009c*/ 	.word	0x000000ff
        /*00a0*/ 	.word	0x00000018
        /*00a4*/ 	.short	0x0100
        /*00a6*/ 	.byte	0x08
	.zero		1


	//   ....[2]....
        /*00a8*/ 	.word	0x00000250
        /*00ac*/ 	.word	0x000000ff
        /*00b0*/ 	.word	0x00000008
        /*00b4*/ 	.short	0x0100
        /*00b6*/ 	.byte	0x08
	.zero		1


	//   ....[3]....
        /*00b8*/ 	.word	0x00000260
        /*00bc*/ 	.word	0x000000ff
        /*00c0*/ 	.word	0x00000020
        /*00c4*/ 	.short	0x0100
        /*00c6*/ 	.byte	0x08
	.zero		1


	//   ....[4]....
        /*00c8*/ 	.word	0x00000270
        /*00cc*/ 	.word	0x000000ff
        /*00d0*/ 	.word	0x00000010
        /*00d4*/ 	.short	0x0100
        /*00d6*/ 	.byte	0x08
	.zero		1


	//   ....[5]....
        /*00d8*/ 	.word	0x00000280
        /*00dc*/ 	.word	0x000000ff
        /*00e0*/ 	.word	0x00000028
        /*00e4*/ 	.short	0x0100
        /*00e6*/ 	.byte	0x08
	.zero		1


	//   ....[6]....
        /*00e8*/ 	.word	0x000006a0
        /*00ec*/ 	.word	0x000000ff
        /*00f0*/ 	.word	0x00000040
        /*00f4*/ 	.short	0x0100
        /*00f6*/ 	.byte	0x06
	.zero		1


	//   ....[7]....
        /*00f8*/ 	.word	0x00000710
        /*00fc*/ 	.word	0x000000ff
        /*0100*/ 	.word	0x00000048
        /*0104*/ 	.short	0x0100
        /*0106*/ 	.byte	0x06
	.zero		1


	//   ....[8]....
        /*0108*/ 	.word	0x00001430
        /*010c*/ 	.word	0x00000003
        /*0110*/ 	.word	0x00000000
        /*0114*/ 	.short	0x010a
        /*0116*/ 	.byte	0x3f
	.zero		1


	//   ....[9]....
        /*0118*/ 	.word	0x00001470
        /*011c*/ 	.word	0x00000003
        /*0120*/ 	.word	0x00000000
        /*0124*/ 	.short	0x010a
        /*0126*/ 	.byte	0x3f
	.zero		1


	//   ....[10]....
        /*0128*/ 	.word	0x00001980
        /*012c*/ 	.word	0x00000005
        /*0130*/ 	.word	0x00000000
        /*0134*/ 	.short	0x010a
        /*0136*/ 	.byte	0x3f
	.zero		1


	//   ....[11]....
        /*0138*/ 	.word	0x000019c0
        /*013c*/ 	.word	0x00000005
        /*0140*/ 	.word	0x00000000
        /*0144*/ 	.short	0x010a
        /*0146*/ 	.byte	0x3f
	.zero		1


	//   ....[12]....
        /*0148*/ 	.word	0x00001d60
        /*014c*/ 	.word	0x00000005
        /*0150*/ 	.word	0x00000000
        /*0154*/ 	.short	0x0101
        /*0156*/ 	.byte	0x3f
	.zero		1


	//   ....[13]....
        /*0158*/ 	.word	0x00001f80
        /*015c*/ 	.word	0x00000003
        /*0160*/ 	.word	0x00000000
        /*0164*/ 	.short	0x0101
        /*0166*/ 	.byte	0x3f
	.zero		1


	//   ....[14]....
        /*0168*/ 	.word	0x0000b3f0
        /*016c*/ 	.word	0x00000014
        /*0170*/ 	.word	0x00000018
        /*0174*/ 	.short	0x010a
        /*0176*/ 	.byte	0x3f
	.zero		1


	//   ....[15]....
        /*0178*/ 	.word	0x0000b770
        /*017c*/ 	.word	0x00000003
        /*0180*/ 	.word	0x00000048
        /*0184*/ 	.short	0x0101
        /*0186*/ 	.byte	0x3f
	.zero		1


	//   ....[16]....
        /*0188*/ 	.word	0x0000bec0
        /*018c*/ 	.word	0x00000007
        /*0190*/ 	.word	0x00000000
        /*0194*/ 	.short	0x010a
        /*0196*/ 	.byte	0x3f
	.zero		1


	//   ....[17]....
        /*0198*/ 	.word	0x0000bf40
        /*019c*/ 	.word	0x00000006
        /*01a0*/ 	.word	0x00000000
        /*01a4*/ 	.short	0x010a
        /*01a6*/ 	.byte	0x3f
	.zero		1


	//   ....[18]....
        /*01a8*/ 	.word	0x0000bfd0
        /*01ac*/ 	.word	0x00000003
        /*01b0*/ 	.word	0x00000000
        /*01b4*/ 	.short	0x010a
        /*01b6*/ 	.byte	0x3f
	.zero		1


	//   ....[19]....
        /*01b8*/ 	.word	0x0000c030
        /*01bc*/ 	.word	0x00000003
        /*01c0*/ 	.word	0x00000000
        /*01c4*/ 	.short	0x010a
        /*01c6*/ 	.byte	0x3f
	.zero		1


	//   ....[20]....
        /*01c8*/ 	.word	0x0000c080
        /*01cc*/ 	.word	0x00000005
        /*01d0*/ 	.word	0x00000000
        /*01d4*/ 	.short	0x010a
        /*01d6*/ 	.byte	0x3f
	.zero		1


	//   ....[21]....
        /*01d8*/ 	.word	0x0000c150
        /*01dc*/ 	.word	0x00000014
        /*01e0*/ 	.word	0x00000018
        /*01e4*/ 	.short	0x010a
        /*01e6*/ 	.byte	0x3f
	.zero		1


	//   ....[22]....
        /*01e8*/ 	.word	0x0000c220
        /*01ec*/ 	.word	0x00000007
        /*01f0*/ 	.word	0x00000000
        /*01f4*/ 	.short	0x010a
        /*01f6*/ 	.byte	0x3f
	.zero		1


	//   ....[23]....
        /*01f8*/ 	.word	0x0000c270
        /*01fc*/ 	.word	0x00000006
        /*0200*/ 	.word	0x00000000
        /*0204*/ 	.short	0x010a
        /*0206*/ 	.byte	0x3f
	.zero		1


	//----- nvinfo : EIATTR_NUM_MBARRIERS
	.align		4
.L_35:
        /*0208*/ 	.byte	0x03, 0x38
        /*020a*/ 	.short	0x0008


	//----- nvinfo : EIATTR_EXIT_INSTR_OFFSETS
	.align		4
        /*020c*/ 	.byte	0x04, 0x1c
        /*020e*/ 	.short	(.L_37 - .L_36)


	//   ....[0]....
.L_36:
        /*0210*/ 	.word	0x000008c0


	//   ....[1]....
        /*0214*/ 	.word	0x000010e0


	//   ....[2]....
        /*0218*/ 	.word	0x0000ab10


	//   ....[3]....
        /*021c*/ 	.word	0x0000b070


	//   ....[4]....
        /*0220*/ 	.word	0x0000c020


	//----- nvinfo : EIATTR_MAX_THREADS
	.align		4
.L_37:
        /*0224*/ 	.byte	0x04, 0x05
        /*0226*/ 	.short	(.L_39 - .L_38)
.L_38:
        /*0228*/ 	.word	0x00000180
        /*022c*/ 	.word	0x00000001
        /*0230*/ 	.word	0x00000001


	//----- nvinfo : EIATTR_CRS_STACK_SIZE
	.align		4
.L_39:
        /*0234*/ 	.byte	0x04, 0x1e
        /*0236*/ 	.short	(.L_41 - .L_40)
.L_40:
        /*0238*/ 	.word	0x00000000


	//----- nvinfo : EIATTR_CBANK_PARAM_SIZE
	.align		4
.L_41:
        /*023c*/ 	.byte	0x03, 0x19
        /*023e*/ 	.short	0x0470


	//----- nvinfo : EIATTR_PARAM_CBANK
	.align		4
        /*0240*/ 	.byte	0x04, 0x0a
        /*0242*/ 	.short	(.L_43 - .L_42)
	.align		4
.L_42:
        /*0244*/ 	.word	index@(.nv.constant0._ZN7cutlass13device_kernelINS_4gemm6kernel13GemmUniversalIN4cute5tupleIJiiiiEEENS1_10collective13CollectiveMmaINS1_34MainloopSm90TmaGmmaWarpSpecializedILi3ENS5_IJNS4_1CILi1EEENSA_ILi2EEESB_EEENS1_35KernelTmaWarpSpecializedCooperativeEEENS5_IJNSA_ILi256EEENSA_ILi128EEENSA_ILi32EEEEEENS_10tfloat32_tENS5_IJlSB_lEEESK_SL_NS4_8TiledMMAINS4_8MMA_AtomIJNS4_4SM904GMMA30MMA_64x128x8_F32TF32TF32_SS_TNILNSP_7ScaleInE1ELSR_1EEEEEENS4_6LayoutINS5_IJSC_SB_SB_EEENS5_IJSB_NSA_ILi0EEESW_EEEEENS5_IJNS4_10UnderscoreESZ_SZ_EEEEENS4_23SM90_TMA_LOAD_MULTICASTENS4_14ComposedLayoutINS4_7SwizzleILi3ELi4ELi3EEENS4_18smem_ptr_flag_bitsILi32EEENSU_INS5_IJNSA_ILi8EEESI_EEENS5_IJSI_SB_EEEEEEEvNS4_8identityENS4_13SM90_TMA_LOADES1C_vS1D_EENS_8epilogue10collective6detail29Sm90TmaWarpSpecializedAdapterINS1H_15DefaultEpilogueISK_SL_SL_NS1G_6thread17LinearCombinationISK_Li1EffLNS1L_9ScaleType4KindE0ELNS_15FloatRoundStyleE2ESK_EENS1_15EpilogueDefaultEEEEEvvEEEEvNT_6ParamsE)
        /*0248*/ 	.short	0x0210
        /*024a*/ 	.short	0x0470


	//----- nvinfo : EIATTR_SW_WAR
	.align		4
.L_43:
        /*024c*/ 	.byte	0x04, 0x36
        /*024e*/ 	.short	(.L_45 - .L_44)
.L_44:
        /*0250*/ 	.word	0x00000008
.L_45:


//--------------------- .nv.callgraph             --------------------------
	.section	.nv.callgraph,"",@"SHT_CUDA_CALLGRAPH"
	.align	4
	.sectionentsize	8
	.align		4
        /*0000*/ 	.word	0x00000000
	.align		4
        /*0004*/ 	.word	0xffffffff
	.align		4
        /*0008*/ 	.word	index@(_ZN7cutlass13device_kernelINS_4gemm6kernel13GemmUniversalIN4cute5tupleIJiiiiEEENS1_10collective13CollectiveMmaINS1_34MainloopSm90TmaGmmaWarpSpecializedILi3ENS5_IJNS4_1CILi1EEENSA_ILi2EEESB_EEENS1_35KernelTmaWarpSpecializedCooperativeEEENS5_IJNSA_ILi256EEENSA_ILi128EEENSA_ILi32EEEEEENS_10tfloat32_tENS5_IJlSB_lEEESK_SL_NS4_8TiledMMAINS4_8MMA_AtomIJNS4_4SM904GMMA30MMA_64x128x8_F32TF32TF32_SS_TNILNSP_7ScaleInE1ELSR_1EEEEEENS4_6LayoutINS5_IJSC_SB_SB_EEENS5_IJSB_NSA_ILi0EEESW_EEEEENS5_IJNS4_10UnderscoreESZ_SZ_EEEEENS4_23SM90_TMA_LOAD_MULTICASTENS4_14ComposedLayoutINS4_7SwizzleILi3ELi4ELi3EEENS4_18smem_ptr_flag_bitsILi32EEENSU_INS5_IJNSA_ILi8EEESI_EEENS5_IJSI_SB_EEEEEEEvNS4_8identityENS4_13SM90_TMA_LOADES1C_vS1D_EENS_8epilogue10collective6detail29Sm90TmaWarpSpecializedAdapterINS1H_15DefaultEpilogueISK_SL_SL_NS1G_6thread17LinearCombinationISK_Li1EffLNS1L_9ScaleType4KindE0ELNS_15FloatRoundStyleE2ESK_EENS1_15EpilogueDefaultEEEEEvvEEEEvNT_6ParamsE)
	.align		4
        /*000c*/ 	.word	index@(__assertfail)
	.align		4
        /*0010*/ 	.word	0x00000000
	.align		4
        /*0014*/ 	.word	0xfffffffe
	.align		4
        /*0018*/ 	.word	0x00000000
	.align		4
        /*001c*/ 	.word	0xfffffffd
	.align		4
        /*0020*/ 	.word	0x00000000
	.align		4
        /*0024*/ 	.word	0xfffffffc


//--------------------- .nv.constant4             --------------------------
	.section	.nv.constant4,"a",@progbits
	.align	8
	.align		8
.nv.constant4:
        /*0000*/ 	.dword	__assertfail
	.align		8
        /*0008*/ 	.dword	__unnamed_1
	.align		8
        /*0010*/ 	.dword	_ZN39_INTERNAL_3ce24a2f_4_k_cu_bec2122f_61374cuda3std3__45__cpo5beginE
	.align		8
        /*0018*/ 	.dword	_ZN39_INTERNAL_3ce24a2f_4_k_cu_bec2122f_61374cuda3std3__45__cpo3endE
	.align		8
        /*0020*/ 	.dword	_ZN39_INTERNAL_3ce24a2f_4_k_cu_bec2122f_61374cuda3std3__45__cpo6cbeginE
	.align		8
        /*0028*/ 	.dword	_ZN39_INTERNAL_3ce24a2f_4_k_cu_bec2122f_61374cuda3std3__45__cpo4cendE
	.align		8
        /*0030*/ 	.dword	_ZN39_INTERNAL_3ce24a2f_4_k_cu_bec2122f_61374cuda3std3__441_GLOBAL__N__3ce24a2f_4_k_cu_bec2122f_61376ignoreE
	.align		8
        /*0038*/ 	.dword	_ZN39_INTERNAL_3ce24a2f_4_k_cu_bec2122f_61374cuda3std3__419piecewise_constructE
	.align		8
        /*0040*/ 	.dword	_ZN39_INTERNAL_3ce24a2f_4_k_cu_bec2122f_61374cuda3std3__48in_placeE
	.align		8
        /*0048*/ 	.dword	_ZN39_INTERNAL_3ce24a2f_4_k_cu_bec2122f_61374cuda3std6ranges3__45__cpo4swapE
	.align		8
        /*0050*/ 	.dword	_ZN39_INTERNAL_3ce24a2f_4_k_cu_bec2122f_61374cuda3std6ranges3__45__cpo9iter_moveE
	.align		8
        /*0058*/ 	.dword	_ZN39_INTERNAL_3ce24a2f_4_k_cu_bec2122f_61374cute7productE
	.align		8
        /*0060*/ 	.dword	_ZN39_INTERNAL_3ce24a2f_4_k_cu_bec2122f_61374cute1_E
	.align		8
        /*0068*/ 	.dword	$str$22
	.align		8
        /*0070*/ 	.dword	$str$23


//--------------------- .text._ZN7cutlass13device_kernelINS_4gemm6kernel13GemmUniversalIN4cute5tupleIJiiiiEEENS1_10collective13CollectiveMmaINS1_34MainloopSm90TmaGmmaWarpSpecializedILi3ENS5_IJNS4_1CILi1EEENSA_ILi2EEESB_EEENS1_35KernelTmaWarpSpecializedCooperativeEEENS5_IJNSA_ILi256EEENSA_ILi128EEENSA_ILi32EEEEEENS_10tfloat32_tENS5_IJlSB_lEEESK_SL_NS4_8TiledMMAINS4_8MMA_AtomIJNS4_4SM904GMMA30MMA_64x128x8_F32TF32TF32_SS_TNILNSP_7ScaleInE1ELSR_1EEEEEENS4_6LayoutINS5_IJSC_SB_SB_EEENS5_IJSB_NSA_ILi0EEESW_EEEEENS5_IJNS4_10UnderscoreESZ_SZ_EEEEENS4_23SM90_TMA_LOAD_MULTICASTENS4_14ComposedLayoutINS4_7SwizzleILi3ELi4ELi3EEENS4_18smem_ptr_flag_bitsILi32EEENSU_INS5_IJNSA_ILi8EEESI_EEENS5_IJSI_SB_EEEEEEEvNS4_8identityENS4_13SM90_TMA_LOADES1C_vS1D_EENS_8epilogue10collective6detail29Sm90TmaWarpSpecializedAdapterINS1H_15DefaultEpilogueISK_SL_SL_NS1G_6thread17LinearCombinationISK_Li1EffLNS1L_9ScaleType4KindE0ELNS_15FloatRoundStyleE2ESK_EENS1_15EpilogueDefaultEEEEEvvEEEEvNT_6ParamsE --------------------------
	.section	.text._ZN7cutlass13device_kernelINS_4gemm6kernel13GemmUniversalIN4cute5tupleIJiiiiEEENS1_10collective13CollectiveMmaINS1_34MainloopSm90TmaGmmaWarpSpecializedILi3ENS5_IJNS4_1CILi1EEENSA_ILi2EEESB_EEENS1_35KernelTmaWarpSpecializedCooperativeEEENS5_IJNSA_ILi256EEENSA_ILi128EEENSA_ILi32EEEEEENS_10tfloat32_tENS5_IJlSB_lEEESK_SL_NS4_8TiledMMAINS4_8MMA_AtomIJNS4_4SM904GMMA30MMA_64x128x8_F32TF32TF32_SS_TNILNSP_7ScaleInE1ELSR_1EEEEEENS4_6LayoutINS5_IJSC_SB_SB_EEENS5_IJSB_NSA_ILi0EEESW_EEEEENS5_IJNS4_10UnderscoreESZ_SZ_EEEEENS4_23SM90_TMA_LOAD_MULTICASTENS4_14ComposedLayoutINS4_7SwizzleILi3ELi4ELi3EEENS4_18smem_ptr_flag_bitsILi32EEENSU_INS5_IJNSA_ILi8EEESI_EEENS5_IJSI_SB_EEEEEEEvNS4_8identityENS4_13SM90_TMA_LOADES1C_vS1D_EENS_8epilogue10collective6detail29Sm90TmaWarpSpecializedAdapterINS1H_15DefaultEpilogueISK_SL_SL_NS1G_6thread17LinearCombinationISK_Li1EffLNS1L_9ScaleType4KindE0ELNS_15FloatRoundStyleE2ESK_EENS1_15EpilogueDefaultEEEEEvvEEEEvNT_6ParamsE,"ax",@progbits
	.align	128
.text._ZN7cutlass13device_kernelINS_4gemm6kernel13GemmUniversalIN4cute5tupleIJiiiiEEENS1_10collective13CollectiveMmaINS1_34MainloopSm90TmaGmmaWarpSpecializedILi3ENS5_IJNS4_1CILi1EEENSA_ILi2EEESB_EEENS1_35KernelTmaWarpSpecializedCooperativeEEENS5_IJNSA_ILi256EEENSA_ILi128EEENSA_ILi32EEEEEENS_10tfloat32_tENS5_IJlSB_lEEESK_SL_NS4_8TiledMMAINS4_8MMA_AtomIJNS4_4SM904GMMA30MMA_64x128x8_F32TF32TF32_SS_TNILNSP_7ScaleInE1ELSR_1EEEEEENS4_6LayoutINS5_IJSC_SB_SB_EEENS5_IJSB_NSA_ILi0EEESW_EEEEENS5_IJNS4_10UnderscoreESZ_SZ_EEEEENS4_23SM90_TMA_LOAD_MULTICASTENS4_14ComposedLayoutINS4_7SwizzleILi3ELi4ELi3EEENS4_18smem_ptr_flag_bitsILi32EEENSU_INS5_IJNSA_ILi8EEESI_EEENS5_IJSI_SB_EEEEEEEvNS4_8identityENS4_13SM90_TMA_LOADES1C_vS1D_EENS_8epilogue10collective6detail29Sm90TmaWarpSpecializedAdapterINS1H_15DefaultEpilogueISK_SL_SL_NS1G_6thread17LinearCombinationISK_Li1EffLNS1L_9ScaleType4KindE0ELNS_15FloatRoundStyleE2ESK_EENS1_15EpilogueDefaultEEEEEvvEEEEvNT_6ParamsE:
        .type           _ZN7cutlass13device_kernelINS_4gemm6kernel13GemmUniversalIN4cute5tupleIJiiiiEEENS1_10collective13CollectiveMmaINS1_34MainloopSm90TmaGmmaWarpSpecializedILi3ENS5_IJNS4_1CILi1EEENSA_ILi2EEESB_EEENS1_35KernelTmaWarpSpecializedCooperativeEEENS5_IJNSA_ILi256EEENSA_ILi128EEENSA_ILi32EEEEEENS_10tfloat32_tENS5_IJlSB_lEEESK_SL_NS4_8TiledMMAINS4_8MMA_AtomIJNS4_4SM904GMMA30MMA_64x128x8_F32TF32TF32_SS_TNILNSP_7ScaleInE1ELSR_1EEEEEENS4_6LayoutINS5_IJSC_SB_SB_EEENS5_IJSB_NSA_ILi0EEESW_EEEEENS5_IJNS4_10UnderscoreESZ_SZ_EEEEENS4_23SM90_TMA_LOAD_MULTICASTENS4_14ComposedLayoutINS4_7SwizzleILi3ELi4ELi3EEENS4_18smem_ptr_flag_bitsILi32EEENSU_INS5_IJNSA_ILi8EEESI_EEENS5_IJSI_SB_EEEEEEEvNS4_8identityENS4_13SM90_TMA_LOADES1C_vS1D_EENS_8epilogue10collective6detail29Sm90TmaWarpSpecializedAdapterINS1H_15DefaultEpilogueISK_SL_SL_NS1G_6thread17LinearCombinationISK_Li1EffLNS1L_9ScaleType4KindE0ELNS_15FloatRoundStyleE2ESK_EENS1_15EpilogueDefaultEEEEEvvEEEEvNT_6ParamsE,@function
        .size           _ZN7cutlass13device_kernelINS_4gemm6kernel13GemmUniversalIN4cute5tupleIJiiiiEEENS1_10collective13CollectiveMmaINS1_34MainloopSm90TmaGmmaWarpSpecializedILi3ENS5_IJNS4_1CILi1EEENSA_ILi2EEESB_EEENS1_35KernelTmaWarpSpecializedCooperativeEEENS5_IJNSA_ILi256EEENSA_ILi128EEENSA_ILi32EEEEEENS_10tfloat32_tENS5_IJlSB_lEEESK_SL_NS4_8TiledMMAINS4_8MMA_AtomIJNS4_4SM904GMMA30MMA_64x128x8_F32TF32TF32_SS_TNILNSP_7ScaleInE1ELSR_1EEEEEENS4_6LayoutINS5_IJSC_SB_SB_EEENS5_IJSB_NSA_ILi0EEESW_EEEEENS5_IJNS4_10UnderscoreESZ_SZ_EEEEENS4_23SM90_TMA_LOAD_MULTICASTENS4_14ComposedLayoutINS4_7SwizzleILi3ELi4ELi3EEENS4_18smem_ptr_flag_bitsILi32EEENSU_INS5_IJNSA_ILi8EEESI_EEENS5_IJSI_SB_EEEEEEEvNS4_8identityENS4_13SM90_TMA_LOADES1C_vS1D_EENS_8epilogue10collective6detail29Sm90TmaWarpSpecializedAdapterINS1H_15DefaultEpilogueISK_SL_SL_NS1G_6thread17LinearCombinationISK_Li1EffLNS1L_9ScaleType4KindE0ELNS_15FloatRoundStyleE2ESK_EENS1_15EpilogueDefaultEEEEEvvEEEEvNT_6ParamsE,(.L_x_323 - _ZN7cutlass13device_kernelINS_4gemm6kernel13GemmUniversalIN4cute5tupleIJiiiiEEENS1_10collective13CollectiveMmaINS1_34MainloopSm90TmaGmmaWarpSpecializedILi3ENS5_IJNS4_1CILi1EEENSA_ILi2EEESB_EEENS1_35KernelTmaWarpSpecializedCooperativeEEENS5_IJNSA_ILi256EEENSA_ILi128EEENSA_ILi32EEEEEENS_10tfloat32_tENS5_IJlSB_lEEESK_SL_NS4_8TiledMMAINS4_8MMA_AtomIJNS4_4SM904GMMA30MMA_64x128x8_F32TF32TF32_SS_TNILNSP_7ScaleInE1ELSR_1EEEEEENS4_6LayoutINS5_IJSC_SB_SB_EEENS5_IJSB_NSA_ILi0EEESW_EEEEENS5_IJNS4_10UnderscoreESZ_SZ_EEEEENS4_23SM90_TMA_LOAD_MULTICASTENS4_14ComposedLayoutINS4_7SwizzleILi3ELi4ELi3EEENS4_18smem_ptr_flag_bitsILi32EEENSU_INS5_IJNSA_ILi8EEESI_EEENS5_IJSI_SB_EEEEEEEvNS4_8identityENS4_13SM90_TMA_LOADES1C_vS1D_EENS_8epilogue10collective6detail29Sm90TmaWarpSpecializedAdapterINS1H_15DefaultEpilogueISK_SL_SL_NS1G_6thread17LinearCombinationISK_Li1EffLNS1L_9ScaleType4KindE0ELNS_15FloatRoundStyleE2ESK_EENS1_15EpilogueDefaultEEEEEvvEEEEvNT_6ParamsE)
        .other          _ZN7cutlass13device_kernelINS_4gemm6kernel13GemmUniversalIN4cute5tupleIJiiiiEEENS1_10collective13CollectiveMmaINS1_34MainloopSm90TmaGmmaWarpSpecializedILi3ENS5_IJNS4_1CILi1EEENSA_ILi2EEESB_EEENS1_35KernelTmaWarpSpecializedCooperativeEEENS5_IJNSA_ILi256EEENSA_ILi128EEENSA_ILi32EEEEEENS_10tfloat32_tENS5_IJlSB_lEEESK_SL_NS4_8TiledMMAINS4_8MMA_AtomIJNS4_4SM904GMMA30MMA_64x128x8_F32TF32TF32_SS_TNILNSP_7ScaleInE1ELSR_1EEEEEENS4_6LayoutINS5_IJSC_SB_SB_EEENS5_IJSB_NSA_ILi0EEESW_EEEEENS5_IJNS4_10UnderscoreESZ_SZ_EEEEENS4_23SM90_TMA_LOAD_MULTICASTENS4_14ComposedLayoutINS4_7SwizzleILi3ELi4ELi3EEENS4_18smem_ptr_flag_bitsILi32EEENSU_INS5_IJNSA_ILi8EEESI_EEENS5_IJSI_SB_EEEEEEEvNS4_8identityENS4_13SM90_TMA_LOADES1C_vS1D_EENS_8epilogue10collective6detail29Sm90TmaWarpSpecializedAdapterINS1H_15DefaultEpilogueISK_SL_SL_NS1G_6thread17LinearCombinationISK_Li1EffLNS1L_9ScaleType4KindE0ELNS_15FloatRoundStyleE2ESK_EENS1_15EpilogueDefaultEEEEEvvEEEEvNT_6ParamsE,@"STO_CUDA_ENTRY STV_DEFAULT"
_ZN7cutlass13device_kernelINS_4gemm6kernel13GemmUniversalIN4cute5tupleIJiiiiEEENS1_10collective13CollectiveMmaINS1_34MainloopSm90TmaGmmaWarpSpecializedILi3ENS5_IJNS4_1CILi1EEENSA_ILi2EEESB_EEENS1_35KernelTmaWarpSpecializedCooperativeEEENS5_IJNSA_ILi256EEENSA_ILi128EEENSA_ILi32EEEEEENS_10tfloat32_tENS5_IJlSB_lEEESK_SL_NS4_8TiledMMAINS4_8MMA_AtomIJNS4_4SM904GMMA30MMA_64x128x8_F32TF32TF32_SS_TNILNSP_7ScaleInE1ELSR_1EEEEEENS4_6LayoutINS5_IJSC_SB_SB_EEENS5_IJSB_NSA_ILi0EEESW_EEEEENS5_IJNS4_10UnderscoreESZ_SZ_EEEEENS4_23SM90_TMA_LOAD_MULTICASTENS4_14ComposedLayoutINS4_7SwizzleILi3ELi4ELi3EEENS4_18smem_ptr_flag_bitsILi32EEENSU_INS5_IJNSA_ILi8EEESI_EEENS5_IJSI_SB_EEEEEEEvNS4_8identityENS4_13SM90_TMA_LOADES1C_vS1D_EENS_8epilogue10collective6detail29Sm90TmaWarpSpecializedAdapterINS1H_15DefaultEpilogueISK_SL_SL_NS1G_6thread17LinearCombinationISK_Li1EffLNS1L_9ScaleType4KindE0ELNS_15FloatRoundStyleE2ESK_EENS1_15EpilogueDefaultEEEEEvvEEEEvNT_6ParamsE:
[----:B------:R-:W0:Y:S01]  /*0000*/  LDC R1, c[0x0][0x28] ;  /* 0x00000a00ff017b82 */ /* 0x000e220000000800 */
[----:B------:R-:W1:Y:S01]  /*0010*/  S2R R18, SR_TID.X ;  /* 0x0000000000127919 */ /* 0x000e620000002100 */
[----:B------:R-:W-:Y:S01]  /*0020*/  ELECT P0, URZ, PT ;  /* 0x00000000003f782f */ /* 0x000fe20003800000 */
[----:B------:R-:W-:Y:S01]  /*0030*/  BSSY B0, `(.L_x_0) ;  /* 0x000000f000007945 */ /* 0x000fe20003800000 */
[--C-:B-1----:R-:W-:Y:S02]  /*0040*/  SHF.R.U32.HI R0, RZ, 0x5, R18.reuse ;  /* 0x00000005ff007819 */ /* 0x102fe40000011612 */
[----:B------:R-:W-:-:S03]  /*0050*/  SHF.R.U32.HI R3, RZ, 0x7, R18 ;  /* 0x00000007ff037819 */ /* 0x000fc60000011612 */
[----:B------:R-:W1:Y:S04]  /*0060*/  SHFL.IDX PT, R2, R0, RZ, 0x1f ;  /* 0x00001fff00027589 */ /* 0x000e6800000e0000 */
[----:B------:R2:W3:Y:S01]  /*0070*/  SHFL.IDX PT, R5, R3, RZ, 0x1f ;  /* 0x00001fff03057589 */ /* 0x0004e200000e0000 */
[----:B-1----:R-:W-:-:S13]  /*0080*/  ISETP.NE.OR P0, PT, R2, RZ, !P0 ;  /* 0x000000ff0200720c */ /* 0x002fda0004705670 */
[----:B0-23--:R-:W-:Y:S05]  /*0090*/  @P0 BRA `(.L_x_1) ;  /* 0x0000000000200947 */ /* 0x00dfea0003800000 */
[----:B------:R-:W-:Y:S02]  /*00a0*/  ULDC.64 UR4, c[0x0][0x198] ;  /* 0x0000660000047ab9 */ /* 0x000fe40000000a00 */
[----:B------:R-:W-:Y:S02]  /*00b0*/  UIADD3 UR6, UP0, UR4, 0xf0, URZ ;  /* 0x000000f004067890 */ /* 0x000fe4000ff1e03f */
[----:B------:R-:W-:Y:S02]  /*00c0*/  UIADD3 UR4, UP1, UR4, 0x1f0, URZ ;  /* 0x000001f004047890 */ /* 0x000fe4000ff3e03f */
[----:B------:R-:W-:Y:S02]  /*00d0*/  UIADD3.X UR7, URZ, UR5, URZ, UP0, !UPT ;  /* 0x000000053f077290 */ /* 0x000fe400087fe43f */
[----:B------:R-:W-:-:S07]  /*00e0*/  UIADD3.X UR5, URZ, UR5, URZ, UP1, !UPT ;  /* 0x000000053f057290 */ /* 0x000fce0008ffe43f */
[----:B------:R0:W-:Y:S02]  /*00f0*/  UTMACCTL.PF [UR6] ;  /* 0x00000000060079b9 */ /* 0x0001e40008040000 */
[----:B------:R0:W-:Y:S02]  /*0100*/  UTMACCTL.PF [UR4] ;  /* 0x00000000040079b9 */ /* 0x0001e40008040000 */
[----:B0-----:R-:W-:Y:S01]  /*0110*/  NOP ;  /* 0x0000000000007918 */ /* 0x001fe20000000000 */
.L_x_1:
[----:B------:R-:W-:Y:S05]  /*0120*/  BSYNC B0 ;  /* 0x0000000000007941 */ /* 0x000fea0003800000 */
.L_x_0:
[----:B------:R-:W0:Y:S02]  /*0130*/  SHFL.IDX PT, R3, R0, RZ, 0x1f ;  /* 0x00001fff00037589 */ /* 0x000e2400000e0000 */
[----:B0-----:R-:W-:-:S13]  /*0140*/  ISETP.NE.AND P0, PT, R3, RZ, PT ;  /* 0x000000ff0300720c */ /* 0x001fda0003f05270 */
[----:B------:R-:W-:Y:S05]  /*0150*/  @P0 BRA `(.L_x_2) ;  /* 0x0000000000500947 */ /* 0x000fea0003800000 */
[----:B------:R-:W0:Y:S01]  /*0160*/  S2UR UR8, SR_CgaCtaId ;  /* 0x00000000000879c3 */ /* 0x000e220000008800 */
[----:B------:R-:W-:Y:S01]  /*0170*/  UMOV UR4, 0x400 ;  /* 0x0000040000047882 */ /* 0x000fe20000000000 */
[----:B------:R-:W-:Y:S01]  /*0180*/  UMOV UR5, 0x1 ;  /* 0x0000000100057882 */ /* 0x000fe20000000000 */
[----:B------:R-:W-:Y:S01]  /*0190*/  UMOV UR6, 0x4 ;  /* 0x0000000400067882 */ /* 0x000fe20000000000 */
[----:B------:R-:W-:Y:S01]  /*01a0*/  ELECT P0, URZ, PT ;  /* 0x00000000003f782f */ /* 0x000fe20003800000 */
[----:B------:R-:W-:-:S04]  /*01b0*/  UIADD3 UR6, -UR6, 0x100000, URZ ;  /* 0x0010000006067890 */ /* 0x000fc8000fffe13f */
[----:B------:R-:W-:Y:S02]  /*01c0*/  USHF.L.U32 UR7, UR6, 0xb, URZ ;  /* 0x0000000b06077899 */ /* 0x000fe4000800063f */
[----:B------:R-:W-:Y:S02]  /*01d0*/  USHF.L.U32 UR6, UR6, 0x1, URZ ;  /* 0x0000000106067899 */ /* 0x000fe4000800063f */
[----:B0-----:R-:W-:Y:S02]  /*01e0*/  ULEA UR8, UR8, UR4, 0x18 ;  /* 0x0000000408087291 */ /* 0x001fe4000f8ec03f */
[----:B------:R-:W-:-:S04]  /*01f0*/  UIADD3 UR4, -UR5, 0x100000, URZ ;  /* 0x0010000005047890 */ /* 0x000fc8000fffe13f */
[----:B------:R-:W-:Y:S02]  /*0200*/  USHF.L.U32 UR5, UR4, 0xb, URZ ;  /* 0x0000000b04057899 */ /* 0x000fe4000800063f */
[----:B------:R-:W-:Y:S01]  /*0210*/  USHF.L.U32 UR4, UR4, 0x1, URZ ;  /* 0x0000000104047899 */ /* 0x000fe2000800063f */
[----:B------:R-:W0:Y:S11]  /*0220*/  FENCE.VIEW.ASYNC.S ;  /* 0x00000000000073c6 */ /* 0x000e360000000000 */
[----:B0-----:R0:W1:Y:S01]  /*0230*/  SYNCS.EXCH.64 URZ, [UR8], UR4 ;  /* 0x00000004083f75b2 */ /* 0x0010620008000100 */
[----:B------:R0:W2:Y:S01]  /*0240*/  SYNCS.EXCH.64 URZ, [UR8+0x18], UR6 ;  /* 0x00001806083f75b2 */ /* 0x0000a20008000100 */
[----:B------:R0:W3:Y:S01]  /*0250*/  SYNCS.EXCH.64 URZ, [UR8+0x8], UR4 ;  /* 0x00000804083f75b2 */ /* 0x0000e20008000100 */
[----:B------:R0:W4:Y:S01]  /*0260*/  SYNCS.EXCH.64 URZ, [UR8+0x20], UR6 ;  /* 0x00002006083f75b2 */ /* 0x0001220008000100 */
[----:B------:R0:W0:Y:S01]  /*0270*/  SYNCS.EXCH.64 URZ, [UR8+0x10], UR4 ;  /* 0x00001004083f75b2 */ /* 0x0000220008000100 */
[----:B------:R0:W0:Y:S01]  /*0280*/  SYNCS.EXCH.64 URZ, [UR8+0x28], UR6 ;  /* 0x00002806083f75b2 */ /* 0x0000220008000100 */
[----:B------:R-:W-:Y:S01]  /*0290*/  NOP ;  /* 0x0000000000007918 */ /* 0x000fe20000000000 */
.L_x_2:
[----:B------:R-:W5:Y:S01]  /*02a0*/  SHFL.IDX PT, R0, R0, RZ, 0x1f ;  /* 0x00001fff00007589 */ /* 0x000f6200000e0000 */
[----:B------:R-:W-:Y:S01]  /*02b0*/  SHF.R.S32.HI R7, RZ, 0x1f, R18 ;  /* 0x0000001fff077819 */ /* 0x000fe20000011412 */
[----:B0-----:R-:W0:Y:S01]  /*02c0*/  S2UR UR8, SR_CTAID.X ;  /* 0x00000000000879c3 */ /* 0x001e220000002500 */
[----:B------:R-:W-:Y:S01]  /*02d0*/  ELECT P0, URZ, PT ;  /* 0x00000000003f782f */ /* 0x000fe20003800000 */
[----:B------:R-:W1:Y:S01]  /*02e0*/  S2R R4, SR_CTAID.Y ;  /* 0x0000000000047919 */ /* 0x000e620000002600 */
[----:B------:R-:W-:Y:S01]  /*02f0*/  LEA.HI R7, R7, R18, RZ, 0x7 ;  /* 0x0000001207077211 */ /* 0x000fe200078f38ff */
[----:B------:R-:W-:Y:S01]  /*0300*/  ULDC UR4, c[0x0][0x154] ;  /* 0x0000550000047ab9 */ /* 0x000fe20000000800 */
[----:B------:R-:W-:Y:S01]  /*0310*/  SHF.R.S32.HI R8, RZ, 0x1f, R3 ;  /* 0x0000001fff087819 */ /* 0x000fe20000011403 */
[----:B------:R-:W-:Y:S01]  /*0320*/  NOP ;  /* 0x0000000000007918 */ /* 0x000fe20000000000 */
[----:B------:R-:W-:Y:S01]  /*0330*/  LOP3.LUT R7, R7, 0xffffff80, RZ, 0xc0, !PT ;  /* 0xffffff8007077812 */ /* 0x000fe200078ec0ff */
[----:B------:R-:W2:Y:S01]  /*0340*/  LDC R12, c[0x0][0x140] ;  /* 0x00005000ff0c7b82 */ /* 0x000ea20000000800 */
[----:B------:R-:W-:Y:S01]  /*0350*/  LEA.HI R8, R8, R3, RZ, 0x2 ;  /* 0x0000000308087211 */ /* 0x000fe200078f10ff */
[----:B------:R-:W-:-:S02]  /*0360*/  NOP ;  /* 0x0000000000007918 */ /* 0x000fc40000000000 */
[----:B------:R-:W-:Y:S01]  /*0370*/  IMAD.IADD R6, R18, 0x1, -R7 ;  /* 0x0000000112067824 */ /* 0x000fe200078e0a07 */
[----:B------:R-:W-:-:S03]  /*0380*/  LOP3.LUT R8, R8, 0x3ffffffc, RZ, 0xc0, !PT ;  /* 0x3ffffffc08087812 */ /* 0x000fc600078ec0ff */
[----:B------:R-:W3:Y:S01]  /*0390*/  LDC R10, c[0x0][0x144] ;  /* 0x00005100ff0a7b82 */ /* 0x000ee20000000800 */
[----:B------:R-:W-:Y:S02]  /*03a0*/  SHF.R.S32.HI R7, RZ, 0x1f, R6 ;  /* 0x0000001fff077819 */ /* 0x000fe40000011406 */
[----:B------:R-:W-:Y:S02]  /*03b0*/  LOP3.LUT P2, RZ, R6, 0x7, RZ, 0xc0, !PT ;  /* 0x0000000706ff7812 */ /* 0x000fe4000784c0ff */
[----:B------:R-:W-:Y:S01]  /*03c0*/  LEA.HI R7, R7, R6, RZ, 0x3 ;  /* 0x0000000607077211 */ /* 0x000fe200078f18ff */
[----:B------:R-:W-:Y:S01]  /*03d0*/  VIADD R6, R5, 0xffffffff ;  /* 0xffffffff05067836 */ /* 0x000fe20000000000 */
[----:B-----5:R-:W-:Y:S02]  /*03e0*/  ISETP.NE.OR P0, PT, R0, RZ, !P0 ;  /* 0x000000ff0000720c */ /* 0x020fe40004705670 */
[--C-:B------:R-:W-:Y:S02]  /*03f0*/  SHF.R.S32.HI R0, RZ, 0x3, R7.reuse ;  /* 0x00000003ff007819 */ /* 0x100fe40000011407 */
[----:B------:R-:W-:-:S02]  /*0400*/  SHF.R.S32.HI R7, RZ, 0x1f, R7 ;  /* 0x0000001fff077819 */ /* 0x000fc40000011407 */
[----:B------:R-:W-:Y:S02]  /*0410*/  ISETP.GE.U32.AND P5, PT, R6, 0x2, PT ;  /* 0x000000020600780c */ /* 0x000fe40003fa6070 */
[----:B------:R-:W-:Y:S02]  /*0420*/  LEA.HI R7, R7, R0, RZ, 0x2 ;  /* 0x0000000007077211 */ /* 0x000fe400078f10ff */
[----:B--2---:R-:W-:Y:S02]  /*0430*/  ISETP.EQ.U32.AND P3, PT, R12, 0x1, PT ;  /* 0x000000010c00780c */ /* 0x004fe40003f62070 */
[----:B-1----:R-:W-:Y:S01]  /*0440*/  I2FP.F32.U32 R9, R4 ;  /* 0x0000000400097245 */ /* 0x002fe20000201000 */
[----:B------:R-:W-:Y:S01]  /*0450*/  VOTEU.ALL UP0, P0 ;  /* 0x00000000003f7886 */ /* 0x000fe20000000000 */
[----:B------:R-:W-:Y:S01]  /*0460*/  LOP3.LUT R7, R7, 0xfffffffc, RZ, 0xc0, !PT ;  /* 0xfffffffc07077812 */ /* 0x000fe200078ec0ff */
[----:B------:R-:W-:Y:S02]  /*0470*/  VOTEU.ALL UP1, P0 ;  /* 0x00000000003f7886 */ /* 0x000fe40000020000 */
[----:B------:R-:W-:Y:S01]  /*0480*/  FMUL R11, R9, UR4 ;  /* 0x00000004090b7c20 */ /* 0x000fe20008400000 */
[----:B------:R-:W-:Y:S01]  /*0490*/  IMAD.IADD R9, R3, 0x1, -R8 ;  /* 0x0000000103097824 */ /* 0x000fe200078e0a08 */
[----:B0-----:R-:W-:Y:S01]  /*04a0*/  I2FP.F32.U32 R8, UR8 ;  /* 0x0000000800087c45 */ /* 0x001fe20008201000 */
[----:B------:R-:W-:Y:S01]  /*04b0*/  IMAD.IADD R0, R0, 0x1, -R7 ;  /* 0x0000000100007824 */ /* 0x000fe200078e0a07 */
[----:B------:R-:W0:Y:S01]  /*04c0*/  @!UP0 S2UR UR7, SR_CgaCtaId ;  /* 0x00000000000789c3 */ /* 0x000e220000008800 */
[----:B------:R-:W-:Y:S01]  /*04d0*/  ULDC UR4, c[0x0][0x150] ;  /* 0x0000540000047ab9 */ /* 0x000fe20000000800 */
[----:B------:R-:W1:Y:S01]  /*04e0*/  F2I.U32.TRUNC.NTZ R11, R11 ;  /* 0x0000000b000b7305 */ /* 0x000e62000020f000 */
[----:B------:R-:W-:Y:S01]  /*04f0*/  FMUL R8, R8, UR4 ;  /* 0x0000000408087c20 */ /* 0x000fe20008400000 */
[----:B------:R-:W-:Y:S01]  /*0500*/  SHF.R.S32.HI R3, RZ, 0x1f, R2 ;  /* 0x0000001fff037819 */ /* 0x000fe20000011402 */
[----:B------:R-:W-:Y:S01]  /*0510*/  IMAD R9, R9, 0x4, R0 ;  /* 0x0000000409097824 */ /* 0x000fe200078e0200 */
[----:B------:R-:W-:Y:S01]  /*0520*/  UMOV UR4, 0x20 ;  /* 0x0000002000047882 */ /* 0x000fe20000000000 */
[----:B------:R-:W-:Y:S01]  /*0530*/  @!UP0 UMOV UR6, 0x400 ;  /* 0x0000040000068882 */ /* 0x000fe20000000000 */
[----:B------:R-:W2:Y:S01]  /*0540*/  LDC R7, c[0x0][0x148] ;  /* 0x00005200ff077b82 */ /* 0x000ea20000000800 */
[----:B------:R-:W-:Y:S01]  /*0550*/  LEA.HI R3, R3, R2, RZ, 0x2 ;  /* 0x0000000203037211 */ /* 0x000fe200078f10ff */
[----:B------:R-:W5:Y:S01]  /*0560*/  F2I.U32.TRUNC.NTZ R8, R8 ;  /* 0x0000000800087305 */ /* 0x000f62000020f000 */
[----:B------:R-:W-:Y:S01]  /*0570*/  IMAD.SHL.U32 R22, R9, 0x4, RZ ;  /* 0x0000000409167824 */ /* 0x000fe200078e00ff */
[----:B------:R-:W-:-:S04]  /*0580*/  @!UP0 UIADD3 UR4, -UR4, 0x100000, URZ ;  /* 0x0010000004048890 */ /* 0x000fc8000fffe13f */
[----:B------:R-:W-:Y:S02]  /*0590*/  @!UP0 USHF.L.U32 UR5, UR4, 0xb, URZ ;  /* 0x0000000b04058899 */ /* 0x000fe4000800063f */
[----:B------:R-:W-:Y:S01]  /*05a0*/  @!UP0 USHF.L.U32 UR4, UR4, 0x1, URZ ;  /* 0x0000000104048899 */ /* 0x000fe2000800063f */
[----:B------:R-:W-:Y:S02]  /*05b0*/  LOP3.LUT R3, R3, 0xfffffffc, RZ, 0xc0, !PT ;  /* 0xfffffffc03037812 */ /* 0x000fe400078ec0ff */
[----:B------:R-:W-:Y:S01]  /*05c0*/  LOP3.LUT R22, R9, 0xc, R22, 0x78, !PT ;  /* 0x0000000c09167812 */ /* 0x000fe200078e7816 */
[----:B-1----:R-:W-:Y:S02]  /*05d0*/  IMAD.MOV R21, RZ, RZ, -R11 ;  /* 0x000000ffff157224 */ /* 0x002fe400078e0a0b */
[----:B------:R-:W-:Y:S01]  /*05e0*/  IMAD.IADD R0, R2, 0x1, -R3 ;  /* 0x0000000102007824 */ /* 0x000fe200078e0a03 */
[----:B0-----:R-:W-:Y:S01]  /*05f0*/  @!UP0 ULEA UR6, UR7, UR6, 0x18 ;  /* 0x0000000607068291 */ /* 0x001fe2000f8ec03f */
[----:B-----5:R-:W-:-:S03]  /*0600*/  IMAD.MOV R3, RZ, RZ, -R8 ;  /* 0x000000ffff037224 */ /* 0x020fc600078e0a08 */
[----:B------:R-:W-:Y:S01]  /*0610*/  ISETP.NE.AND P1, PT, R0, 0x3, PT ;  /* 0x000000030000780c */ /* 0x000fe20003f25270 */
[----:B------:R-:W-:Y:S01]  /*0620*/  VOTEU.ALL UP0, P0 ;  /* 0x00000000003f7886 */ /* 0x000fe20000000000 */
[----:B------:R-:W-:Y:S01]  /*0630*/  ISETP.LT.U32.AND P0, PT, R22, 0x2, !P2 ;  /* 0x000000021600780c */ /* 0x000fe20005701070 */
[----:B---3--:R-:W-:Y:S01]  /*0640*/  IMAD R3, R10, R3, UR8 ;  /* 0x000000080a037e24 */ /* 0x008fe2000f8e0203 */
[----:B------:R-:W-:Y:S01]  /*0650*/  ISETP.EQ.OR P1, PT, R0, RZ, !P1 ;  /* 0x000000ff0000720c */ /* 0x000fe20004f22670 */
[----:B--2---:R-:W-:Y:S01]  /*0660*/  IMAD R9, R7, R21, R4 ;  /* 0x0000001507097224 */ /* 0x004fe200078e0204 */
[C---:B------:R-:W-:Y:S02]  /*0670*/  ISETP.NE.AND P2, PT, R5.reuse, RZ, PT ;  /* 0x000000ff0500720c */ /* 0x040fe40003f45270 */
[----:B------:R-:W-:Y:S01]  /*0680*/  ISETP.EQ.AND P1, PT, R5, RZ, P1 ;  /* 0x000000ff0500720c */ /* 0x000fe20000f22270 */
[----:B------:R-:W0:Y:S02]  /*0690*/  FENCE.VIEW.ASYNC.S ;  /* 0x00000000000073c6 */ /* 0x000e240000000000 */
[----:B0-----:R0:W1:Y:S01]  /*06a0*/  @!UP0 SYNCS.EXCH.64 URZ, [UR6+0x40], UR4 ;  /* 0x00004004063f85b2 */ /* 0x0010620008000100 */
[----:B------:R-:W-:-:S02]  /*06b0*/  ISETP.NE.AND P4, PT, R9, R22, PT ;  /* 0x000000160900720c */ /* 0x000fc40003f85270 */
[----:B------:R-:W-:Y:S02]  /*06c0*/  SEL R19, RZ, 0x1, !P1 ;  /* 0x00000001ff137807 */ /* 0x000fe40004800000 */
[----:B------:R-:W-:Y:S02]  /*06d0*/  ISETP.EQ.OR P4, PT, R3, RZ, !P4 ;  /* 0x000000ff0300720c */ /* 0x000fe40006782670 */
[----:B------:R-:W-:Y:S02]  /*06e0*/  SEL R19, R19, 0x2, P5 ;  /* 0x0000000213137807 */ /* 0x000fe40002800000 */
[----:B------:R-:W-:-:S04]  /*06f0*/  PLOP3.LUT P0, PT, P0, P4, PT, 0x80, 0x0 ;  /* 0x000000000000781c */ /* 0x000fc80000709070 */
[----:B------:R-:W-:Y:S01]  /*0700*/  P2R R156, PR, RZ, 0x1 ;  /* 0x00000001ff9c7803 */ /* 0x000fe20000000000 */
[----:B------:R0:W2:Y:S01]  /*0710*/  @!UP1 SYNCS.EXCH.64 URZ, [UR6+0x48], UR4 ;  /* 0x00004804063f95b2 */ /* 0x0000a20008000100 */
[----:B------:R-:W-:Y:S01]  /*0720*/  NOP ;  /* 0x0000000000007918 */ /* 0x000fe20000000000 */
[----:B------:R-:W-:Y:S06]  /*0730*/  @!P3 BRA `(.L_x_3) ;  /* 0x000000000008b947 */ /* 0x000fec0003800000 */
[----:B-12-4-:R-:W-:Y:S01]  /*0740*/  UCGABAR_ARV ;  /* 0x00000000000079c7 */ /* 0x016fe20008000000 */
[----:B------:R-:W-:Y:S05]  /*0750*/  BRA `(.L_x_4) ;  /* 0x0000000000047947 */ /* 0x000fea0003800000 */
.L_x_3:
[----:B-12-4-:R-:W-:Y:S01]  /*0760*/  NOP ;  /* 0x0000000000007918 */ /* 0x016fe20000000000 */
.L_x_4:
[----:B------:R-:W1:Y:S01]  /*0770*/  LDC R2, c[0x0][0x65c] ;  /* 0x00019700ff027b82 */ /* 0x000e620000000800 */
[----:B------:R-:W-:Y:S02]  /*0780*/  IMAD.U32 R8, RZ, RZ, UR8 ;  /* 0x00000008ff087e24 */ /* 0x000fe4000f8e00ff */
[----:B------:R-:W-:Y:S01]  /*0790*/  IMAD.MOV.U32 R9, RZ, RZ, RZ ;  /* 0x000000ffff097224 */ /* 0x000fe200078e00ff */
[----:B-1----:R-:W-:-:S04]  /*07a0*/  ISETP.NE.AND P1, PT, R2, 0x1, PT ;  /* 0x000000010200780c */ /* 0x002fc80003f25270 */
[----:B------:R-:W-:-:S09]  /*07b0*/  P2R R5, PR, RZ, 0x2 ;  /* 0x00000002ff057803 */ /* 0x000fd20000000000 */
[----:B------:R-:W1:Y:S01]  /*07c0*/  @P1 LDC R17, c[0x0][0x10] ;  /* 0x00000400ff111b82 */ /* 0x000e620000000800 */
[----:B------:R-:W-:Y:S02]  /*07d0*/  @P1 IMAD.MOV.U32 R5, RZ, RZ, RZ ;  /* 0x000000ffff051224 */ /* 0x000fe400078e00ff */
[----:B------:R-:W-:-:S05]  /*07e0*/  @P1 IMAD.MOV.U32 R13, RZ, RZ, RZ ;  /* 0x000000ffff0d1224 */ /* 0x000fca00078e00ff */
[----:B------:R-:W2:Y:S01]  /*07f0*/  @!P1 LDC R11, c[0x0][0xc] ;  /* 0x00000300ff0b9b82 */ /* 0x000ea20000000800 */
[----:B-1----:R-:W-:-:S04]  /*0800*/  @P1 IMAD.WIDE.U32 R16, R17, UR8, R4 ;  /* 0x0000000811101c25 */ /* 0x002fc8000f8e0004 */
[----:B------:R-:W-:Y:S02]  /*0810*/  @P1 IMAD.IADD R17, R17, 0x1, R13 ;  /* 0x0000000111111824 */ /* 0x000fe400078e020d */
[----:B--2---:R-:W-:-:S04]  /*0820*/  @!P1 IMAD.WIDE.U32 R8, R4, R11, R8 ;  /* 0x0000000b04089225 */ /* 0x004fc800078e0008 */
[----:B------:R-:W-:Y:S02]  /*0830*/  @!P1 IMAD.MOV.U32 R16, RZ, RZ, R8 ;  /* 0x000000ffff109224 */ /* 0x000fe400078e0008 */
[----:B------:R-:W-:Y:S01]  /*0840*/  @!P1 IMAD.MOV.U32 R17, RZ, RZ, R9 ;  /* 0x000000ffff119224 */ /* 0x000fe200078e0009 */
[----:B------:R-:W-:Y:S06]  /*0850*/  @!P3 BRA `(.L_x_5) ;  /* 0x00000000000cb947 */ /* 0x000fec0003800000 */
[----:B------:R-:W-:Y:S01]  /*0860*/  UCGABAR_WAIT ;  /* 0x0000000000007dc7 */ /* 0x000fe20008000000 */
[----:B------:R-:W-:Y:S01]  /*0870*/  CCTL.IVALL ;  /* 0x00000000ff00798f */ /* 0x000fe20002000000 */
[----:B------:R-:W-:Y:S05]  /*0880*/  BRA `(.L_x_6) ;  /* 0x0000000000047947 */ /* 0x000fea0003800000 */
.L_x_5:
[----:B------:R-:W-:Y:S06]  /*0890*/  BAR.SYNC.DEFER_BLOCKING 0x0 ;  /* 0x0000000000007b1d */ /* 0x000fec0000010000 */
.L_x_6:
[----:B------:R-:W-:Y:S05]  /*08a0*/  @!P2 BRA `(.L_x_7) ;  /* 0x000000a0009ca947 */ /* 0x000fea0003800000 */
[----:B------:R-:W-:-:S13]  /*08b0*/  ISETP.GT.U32.AND P0, PT, R6, 0x1, PT ;  /* 0x000000010600780c */ /* 0x000fda0003f04070 */
[----:B0-----:R-:W-:Y:S05]  /*08c0*/  @P0 EXIT ;  /* 0x000000000000094d */ /* 0x001fea0003800000 */
[----:B------:R-:W-:Y:S01]  /*08d0*/  ULDC.64 UR4, c[0x0][0x650] ;  /* 0x0001940000047ab9 */ /* 0x000fe20000000a00 */
[----:B------:R-:W-:Y:S01]  /*08e0*/  PRMT R0, RZ, 0x7610, R0 ;  /* 0x00007610ff007816 */ /* 0x000fe20000000000 */
[----:B------:R-:W-:Y:S01]  /*08f0*/  IMAD.MOV.U32 R152, RZ, RZ, -0x1 ;  /* 0xffffffffff987424 */ /* 0x000fe200078e00ff */
[----:B------:R-:W-:Y:S01]  /*0900*/  ISETP.GE.U32.AND P0, PT, R16, UR4, PT ;  /* 0x0000000410007c0c */ /* 0x000fe2000bf06070 */
[----:B------:R-:W-:Y:S02]  /*0910*/  IMAD.MOV.U32 R153, RZ, RZ, -0x1 ;  /* 0xffffffffff997424 */ /* 0x000fe400078e00ff */
[----:B------:R-:W-:Y:S01]  /*0920*/  IMAD.MOV.U32 R23, RZ, RZ, -0x1 ;  /* 0xffffffffff177424 */ /* 0x000fe200078e00ff */
[----:B------:R-:W-:-:S13]  /*0930*/  ISETP.GE.U32.AND.EX P0, PT, R17, UR5, PT, P0 ;  /* 0x0000000511007c0c */ /* 0x000fda000bf06100 */
[----:B------:R-:W-:Y:S05]  /*0940*/  @P0 BRA `(.L_x_8) ;  /* 0x00000004002c0947 */ /* 0x000fea0003800000 */
[----:B------:R-:W0:Y:S01]  /*0950*/  LDC.64 R24, c[0x0][0x628] ;  /* 0x00018a00ff187b82 */ /* 0x000e220000000a00 */
[----:B------:R-:W-:Y:S02]  /*0960*/  IMAD.MOV.U32 R8, RZ, RZ, R16 ;  /* 0x000000ffff087224 */ /* 0x000fe400078e0010 */
[----:B------:R-:W-:-:S05]  /*0970*/  IMAD.MOV.U32 R9, RZ, RZ, R17 ;  /* 0x000000ffff097224 */ /* 0x000fca00078e0011 */
[----:B------:R-:W1:Y:S08]  /*0980*/  LDC R0, c[0x0][0x630] ;  /* 0x00018c00ff007b82 */ /* 0x000e700000000800 */
[----:B------:R-:W2:Y:S01]  /*0990*/  LDC.64 R26, c[0x0][0x620] ;  /* 0x00018800ff1a7b82 */ /* 0x000ea20000000a00 */
[----:B0-----:R-:W-:-:S04]  /*09a0*/  ISETP.NE.U32.AND P0, PT, R24, RZ, PT ;  /* 0x000000ff1800720c */ /* 0x001fc80003f05070 */
[----:B------:R-:W-:-:S13]  /*09b0*/  ISETP.NE.AND.EX P0, PT, R25, RZ, PT, P0 ;  /* 0x000000ff1900720c */ /* 0x000fda0003f05300 */
[----:B-12---:R-:W-:Y:S05]  /*09c0*/  @!P0 BRA `(.L_x_9) ;  /* 0x0000000000288947 */ /* 0x006fea0003800000 */
[----:B------:R-:W0:Y:S02]  /*09d0*/  LDC R13, c[0x0][0x634] ;  /* 0x00018d00ff0d7b82 */ /* 0x000e240000000800 */
[----:B0-----:R-:W-:-:S05]  /*09e0*/  IADD3 R13, P0, R16, R13, RZ ;  /* 0x0000000d100d7210 */ /* 0x001fca0007f1e0ff */
[----:B------:R-:W-:-:S04]  /*09f0*/  IMAD.X R15, RZ, RZ, R17, P0 ;  /* 0x000000ffff0f7224 */ /* 0x000fc800000e0611 */
[----:B------:R-:W-:-:S04]  /*0a00*/  IMAD.WIDE.U32 R8, R15, R24, RZ ;  /* 0x000000180f087225 */ /* 0x000fc800078e00ff */
[----:B------:R-:W-:-:S04]  /*0a10*/  IMAD.WIDE.U32 R10, P0, R13, R25, R8 ;  /* 0x000000190d0a7225 */ /* 0x000fc80007800008 */
[----:B------:R-:W-:-:S04]  /*0a20*/  IMAD.WIDE.U32 R8, R13, R24, RZ ;  /* 0x000000180d087225 */ /* 0x000fc800078e00ff */
[----:B------:R-:W-:Y:S01]  /*0a30*/  IMAD.X R13, RZ, RZ, RZ, P0 ;  /* 0x000000ffff0d7224 */ /* 0x000fe200000e06ff */
[----:B------:R-:W-:Y:S01]  /*0a40*/  IADD3 RZ, P0, R9, R10, RZ ;  /* 0x0000000a09ff7210 */ /* 0x000fe20007f1e0ff */
[----:B------:R-:W-:-:S04]  /*0a50*/  IMAD.MOV.U32 R12, RZ, RZ, R11 ;  /* 0x000000ffff0c7224 */ /* 0x000fc800078e000b */
[----:B------:R-:W-:-:S08]  /*0a60*/  IMAD.WIDE.U32.X R8, R15, R25, R12, P0 ;  /* 0x000000190f087225 */ /* 0x000fd000000e040c */
.L_x_9:
[----:B------:R-:W0:Y:S01]  /*0a70*/  LDC.64 R24, c[0x0][0x640] ;  /* 0x00019000ff187b82 */ /* 0x000e220000000a00 */
[-CC-:B------:R-:W-:Y:S01]  /*0a80*/  SHF.R.U64 R28, R8, R0.reuse, R9.reuse ;  /* 0x00000000081c7219 */ /* 0x180fe20000001209 */
[----:B------:R-:W-:Y:S01]  /*0a90*/  IMAD R30, R7, R21, R4 ;  /* 0x00000015071e7224 */ /* 0x000fe200078e0204 */
[----:B------:R-:W-:Y:S01]  /*0aa0*/  SHF.R.U32.HI R0, RZ, R0, R9 ;  /* 0x00000000ff007219 */ /* 0x000fe20000011609 */
[----:B------:R-:W-:Y:S01]  /*0ab0*/  IMAD.MOV.U32 R21, RZ, RZ, 0x1 ;  /* 0x00000001ff157424 */ /* 0x000fe200078e00ff */
[----:B------:R-:W-:-:S03]  /*0ac0*/  IADD3 R5, P0, RZ, -R28, RZ ;  /* 0x8000001cff057210 */ /* 0x000fc60007f1e0ff */
[----:B------:R-:W1:Y:S02]  /*0ad0*/  LDC R6, c[0x0][0x618] ;  /* 0x00018600ff067b82 */ /* 0x000e640000000800 */
[----:B------:R-:W-:-:S04]  /*0ae0*/  IMAD.X R9, RZ, RZ, ~R0, P0 ;  /* 0x000000ffff097224 */ /* 0x000fc800000e0e00 */
[-C--:B------:R-:W-:Y:S02]  /*0af0*/  IMAD R0, R9, R26.reuse, RZ ;  /* 0x0000001a09007224 */ /* 0x080fe400078e02ff */
[----:B------:R-:W2:Y:S01]  /*0b00*/  LDC R11, c[0x0][0x608] ;  /* 0x00018200ff0b7b82 */ /* 0x000ea20000000800 */
[----:B------:R-:W-:-:S04]  /*0b10*/  IMAD.WIDE.U32 R8, R5, R26, R16 ;  /* 0x0000001a05087225 */ /* 0x000fc800078e0010 */
[----:B------:R-:W-:-:S03]  /*0b20*/  IMAD R5, R5, R27, R0 ;  /* 0x0000001b05057224 */ /* 0x000fc600078e0200 */
[----:B------:R-:W3:Y:S01]  /*0b30*/  LDC R12, c[0x0][0x658] ;  /* 0x00019600ff0c7b82 */ /* 0x000ee20000000800 */
[----:B0-----:R-:W-:Y:S01]  /*0b40*/  ISETP.NE.U32.AND P0, PT, R24, RZ, PT ;  /* 0x000000ff1800720c */ /* 0x001fe20003f05070 */
[----:B------:R-:W-:Y:S02]  /*0b50*/  IMAD.IADD R5, R9, 0x1, R5 ;  /* 0x0000000109057824 */ /* 0x000fe400078e0205 */
[----:B------:R-:W-:Y:S01]  /*0b60*/  IMAD.MOV.U32 R9, RZ, RZ, -0x1 ;  /* 0xffffffffff097424 */ /* 0x000fe200078e00ff */
[----:B------:R-:W-:-:S03]  /*0b70*/  ISETP.NE.AND.EX P0, PT, R25, RZ, PT, P0 ;  /* 0x000000ff1900720c */ /* 0x000fc60003f05300 */
[----:B------:R-:W0:Y:S01]  /*0b80*/  LDC R15, c[0x0][0x600] ;  /* 0x00018000ff0f7b82 */ /* 0x000e220000000800 */
[-CC-:B-1----:R-:W-:Y:S02]  /*0b90*/  SHF.R.U64 R13, R8, R6.reuse, R5.reuse ;  /* 0x00000006080d7219 */ /* 0x182fe40000001205 */
[----:B------:R-:W-:-:S05]  /*0ba0*/  SHF.R.U32.HI R0, RZ, R6, R5 ;  /* 0x00000006ff007219 */ /* 0x000fca0000011605 */
[----:B------:R-:W1:Y:S01]  /*0bb0*/  LDC R14, c[0x0][0x648] ;  /* 0x00019200ff0e7b82 */ /* 0x000e620000000800 */
[-CC-:B--2---:R-:W-:Y:S02]  /*0bc0*/  SHF.R.U64 R27, R13, R11.reuse, R0.reuse ;  /* 0x0000000b0d1b7219 */ /* 0x184fe40000001200 */
[----:B------:R-:W-:-:S05]  /*0bd0*/  SHF.R.U32.HI R5, RZ, R11, R0 ;  /* 0x0000000bff057219 */ /* 0x000fca0000011600 */
[----:B------:R-:W2:Y:S01]  /*0be0*/  LDC R20, c[0x0][0x638] ;  /* 0x00018e00ff147b82 */ /* 0x000ea20000000800 */
[-CC-:B---3--:R-:W-:Y:S02]  /*0bf0*/  SHF.R.U64 R26, R27, R12.reuse, R5.reuse ;  /* 0x0000000c1b1a7219 */ /* 0x188fe40000001205 */
[-C--:B------:R-:W-:Y:S02]  /*0c00*/  SHF.L.U32 R0, R9, R12.reuse, RZ ;  /* 0x0000000c09007219 */ /* 0x080fe400000006ff */
[----:B------:R-:W-:Y:S01]  /*0c10*/  SHF.R.U32.HI R5, RZ, R12, R5 ;  /* 0x0000000cff057219 */ /* 0x000fe20000011605 */
[----:B------:R-:W-:Y:S01]  /*0c20*/  IMAD.MOV.U32 R4, RZ, RZ, R26 ;  /* 0x000000ffff047224 */ /* 0x000fe200078e001a */
[----:B------:R-:W-:Y:S01]  /*0c30*/  LOP3.LUT R10, RZ, R0, RZ, 0x33, !PT ;  /* 0x00000000ff0a7212 */ /* 0x000fe200078e33ff */
[----:B------:R-:W3:Y:S01]  /*0c40*/  LDC R23, c[0x0][0x610] ;  /* 0x00018400ff177b82 */ /* 0x000ee20000000800 */
[----:B------:R-:W-:Y:S05]  /*0c50*/  @!P0 BRA `(.L_x_10) ;  /* 0x0000000000288947 */ /* 0x000fea0003800000 */
[----:B------:R-:W4:Y:S02]  /*0c60*/  LDC R9, c[0x0][0x64c] ;  /* 0x00019300ff097b82 */ /* 0x000f240000000800 */
[----:B----4-:R-:W-:-:S05]  /*0c70*/  IADD3 R9, P0, R26, R9, RZ ;  /* 0x000000091a097210 */ /* 0x010fca0007f1e0ff */
        /* <DEDUP_REMOVED lines=8> */
.L_x_10:
[----:B-1----:R-:W-:Y:S01]  /*0d00*/  SHF.R.U64 R4, R4, R14, R5 ;  /* 0x0000000e04047219 */ /* 0x002fe20000001205 */
[----:B0-----:R-:W-:Y:S01]  /*0d10*/  VIADD R6, R15, 0xffffffff ;  /* 0xffffffff0f067836 */ /* 0x001fe20000000000 */
[----:B------:R-:W-:Y:S02]  /*0d20*/  SHF.L.U32 R0, R21, R12, RZ ;  /* 0x0000000c15007219 */ /* 0x000fe400000006ff */
[----:B------:R-:W-:Y:S01]  /*0d30*/  LOP3.LUT R5, R27, R10, RZ, 0xc0, !PT ;  /* 0x0000000a1b057212 */ /* 0x000fe200078ec0ff */
[----:B------:R-:W-:Y:S01]  /*0d40*/  IMAD.MOV R7, RZ, RZ, -R4 ;  /* 0x000000ffff077224 */ /* 0x000fe200078e0a04 */
[----:B------:R-:W-:Y:S02]  /*0d50*/  SEL R3, R3, R30, !P1 ;  /* 0x0000001e03037207 */ /* 0x000fe40004800000 */
[----:B------:R-:W-:Y:S01]  /*0d60*/  LOP3.LUT R6, R13, R6, RZ, 0xc0, !PT ;  /* 0x000000060d067212 */ /* 0x000fe200078ec0ff */
[----:B------:R-:W-:Y:S02]  /*0d70*/  IMAD R4, R0, R4, R5 ;  /* 0x0000000400047224 */ /* 0x000fe400078e0205 */
[----:B--2---:R-:W-:-:S02]  /*0d80*/  IMAD R0, R7, R20, R26 ;  /* 0x0000001407007224 */ /* 0x004fc400078e021a */
[----:B---3--:R-:W-:Y:S02]  /*0d90*/  IMAD R3, R4, R23, R3 ;  /* 0x0000001704037224 */ /* 0x008fe400078e0203 */
[----:B------:R-:W-:Y:S02]  /*0da0*/  IMAD R152, R0, R15, R6 ;  /* 0x0000000f00987224 */ /* 0x000fe400078e0206 */
[----:B------:R-:W-:Y:S02]  /*0db0*/  IMAD.MOV.U32 R4, RZ, RZ, 0x1 ;  /* 0x00000001ff047424 */ /* 0x000fe400078e00ff */
[----:B------:R-:W-:Y:S01]  /*0dc0*/  IMAD.MOV.U32 R23, RZ, RZ, R28 ;  /* 0x000000ffff177224 */ /* 0x000fe200078e001c */
[----:B------:R-:W-:Y:S02]  /*0dd0*/  SEL R153, R152, R3, !P1 ;  /* 0x0000000398997207 */ /* 0x000fe40004800000 */
[----:B------:R-:W-:Y:S02]  /*0de0*/  PRMT R0, R4, 0x7610, R0 ;  /* 0x0000761004007816 */ /* 0x000fe40000000000 */
[----:B------:R-:W-:-:S07]  /*0df0*/  SEL R152, R3, R152, !P1 ;  /* 0x0000009803987207 */ /* 0x000fce0004800000 */
.L_x_8:
[----:B------:R-:W-:-:S08]  /*0e00*/  NOP ;  /* 0x0000000000007918 */ /* 0x000fd00000000000 */
[----:B------:R-:W0:Y:S02]  /*0e10*/  USETMAXREG.TRY_ALLOC.CTAPOOL UP0, 0xe8 ;  /* 0x000000e8000079c8 */ /* 0x000e240008000600 */
[----:B0-----:R-:W-:-:S13]  /*0e20*/  PLOP3.LUT P0, PT, PT, PT, UP0, 0x80, 0x0 ;  /* 0x000000000000781c */ /* 0x001fda0003f0f008 */
[----:B------:R-:W-:Y:S05]  /*0e30*/  @!P0 BRA `(.L_x_8) ;  /* 0xfffffffc00f08947 */ /* 0x000fea000383ffff */
[----:B------:R-:W-:Y:S01]  /*0e40*/  ULDC.64 UR4, c[0x0][0x598] ;  /* 0x0001660000047ab9 */ /* 0x000fe20000000a00 */
[----:B------:R-:W-:Y:S01]  /*0e50*/  ULDC.64 UR36, c[0x0][0x208] ;  /* 0x0000820000247ab9 */ /* 0x000fe20000000a00 */
[----:B------:R-:W-:-:S04]  /*0e60*/  ISETP.NE.U32.AND P0, PT, RZ, UR4, PT ;  /* 0x00000004ff007c0c */ /* 0x000fc8000bf05070 */
[----:B------:R-:W-:-:S13]  /*0e70*/  ISETP.NE.AND.EX P0, PT, RZ, UR5, PT, P0 ;  /* 0x00000005ff007c0c */ /* 0x000fda000bf05300 */
[----:B------:R-:W-:Y:S05]  /*0e80*/  @!P0 BRA `(.L_x_11) ;  /* 0x00000000001c8947 */ /* 0x000fea0003800000 */
[----:B------:R-:W0:Y:S02]  /*0e90*/  LDC.64 R4, c[0x0][0x598] ;  /* 0x00016600ff047b82 */ /* 0x000e240000000a00 */
[----:B0-----:R-:W2:Y:S02]  /*0ea0*/  LDG.E.64 R4, desc[UR36][R4.64] ;  /* 0x0000002404047981 */ /* 0x001ea4000c1e1b00 */
[----:B--2---:R-:W-:-:S04]  /*0eb0*/  ISETP.NE.U32.AND P0, PT, R4, RZ, PT ;  /* 0x000000ff0400720c */ /* 0x004fc80003f05070 */
[----:B------:R-:W-:-:S13]  /*0ec0*/  ISETP.NE.AND.EX P0, PT, R5, RZ, PT, P0 ;  /* 0x000000ff0500720c */ /* 0x000fda0003f05300 */
[----:B------:R-:W-:Y:S05]  /*0ed0*/  @!P0 BRA `(.L_x_11) ;  /* 0x0000000000088947 */ /* 0x000fea0003800000 */
[----:B------:R0:W5:Y:S01]  /*0ee0*/  LD.E R154, desc[UR36][R4.64] ;  /* 0x00000024049a7980 */ /* 0x000162000c101900 */
[----:B------:R-:W-:Y:S05]  /*0ef0*/  BRA `(.L_x_12) ;  /* 0x0000000000247947 */ /* 0x000fea0003800000 */
.L_x_11:
[----:B------:R-:W-:Y:S02]  /*0f00*/  ULDC.64 UR4, c[0x0][0x588] ;  /* 0x0001620000047ab9 */ /* 0x000fe40000000a00 */
[----:B------:R-:W-:-:S04]  /*0f10*/  ISETP.NE.U32.AND P0, PT, RZ, UR4, PT ;  /* 0x00000004ff007c0c */ /* 0x000fc8000bf05070 */
[----:B------:R-:W-:-:S13]  /*0f20*/  ISETP.NE.AND.EX P0, PT, RZ, UR5, PT, P0 ;  /* 0x00000005ff007c0c */ /* 0x000fda000bf05300 */
[----:B------:R-:W-:Y:S05]  /*0f30*/  @!P0 BRA `(.L_x_13) ;  /* 0x00000000000c8947 */ /* 0x000fea0003800000 */
[----:B------:R-:W0:Y:S02]  /*0f40*/  LDC.64 R154, c[0x0][0x588] ;  /* 0x00016200ff9a7b82 */ /* 0x000e240000000a00 */
[----:B0-----:R1:W5:Y:S01]  /*0f50*/  LDG.E R154, desc[UR36][R154.64] ;  /* 0x000000249a9a7981 */ /* 0x001362000c1e1900 */
[----:B------:R-:W-:Y:S05]  /*0f60*/  BRA `(.L_x_12) ;  /* 0x0000000000087947 */ /* 0x000fea0003800000 */
.L_x_13:
[----:B------:R-:W-:Y:S02]  /*0f70*/  ULDC UR4, c[0x0][0x580] ;  /* 0x0001600000047ab9 */ /* 0x000fe40000000800 */
[----:B------:R-:W-:-:S07]  /*0f80*/  IMAD.U32 R154, RZ, RZ, UR4 ;  /* 0x00000004ff9a7e24 */ /* 0x000fce000f8e00ff */
.L_x_12:
[----:B------:R-:W-:Y:S02]  /*0f90*/  ULDC.64 UR4, c[0x0][0x5a0] ;  /* 0x0001680000047ab9 */ /* 0x000fe40000000a00 */
[----:B------:R-:W-:-:S04]  /*0fa0*/  ISETP.NE.U32.AND P0, PT, RZ, UR4, PT ;  /* 0x00000004ff007c0c */ /* 0x000fc8000bf05070 */
[----:B------:R-:W-:-:S13]  /*0fb0*/  ISETP.NE.AND.EX P0, PT, RZ, UR5, PT, P0 ;  /* 0x00000005ff007c0c */ /* 0x000fda000bf05300 */
[----:B------:R-:W-:Y:S05]  /*0fc0*/  @!P0 BRA `(.L_x_14) ;  /* 0x00000000001c8947 */ /* 0x000fea0003800000 */
[----:B0-----:R-:W0:Y:S02]  /*0fd0*/  LDC.64 R4, c[0x0][0x5a0] ;  /* 0x00016800ff047b82 */ /* 0x001e240000000a00 */
[----:B0-----:R-:W2:Y:S02]  /*0fe0*/  LDG.E.64 R4, desc[UR36][R4.64] ;  /* 0x0000002404047981 */ /* 0x001ea4000c1e1b00 */
[----:B--2---:R-:W-:-:S04]  /*0ff0*/  ISETP.NE.U32.AND P0, PT, R4, RZ, PT ;  /* 0x000000ff0400720c */ /* 0x004fc80003f05070 */
[----:B------:R-:W-:-:S13]  /*1000*/  ISETP.NE.AND.EX P0, PT, R5, RZ, PT, P0 ;  /* 0x000000ff0500720c */ /* 0x000fda0003f05300 */
[----:B------:R-:W-:Y:S05]  /*1010*/  @!P0 BRA `(.L_x_14) ;  /* 0x0000000000088947 */ /* 0x000fea0003800000 */
[----:B-1----:R0:W5:Y:S01]  /*1020*/  LD.E R155, desc[UR36][R4.64] ;  /* 0x00000024049b7980 */ /* 0x002162000c101900 */
[----:B------:R-:W-:Y:S05]  /*1030*/  BRA `(.L_x_15) ;  /* 0x0000000000247947 */ /* 0x000fea0003800000 */
.L_x_14:
[----:B------:R-:W-:Y:S02]  /*1040*/  ULDC.64 UR4, c[0x0][0x590] ;  /* 0x0001640000047ab9 */ /* 0x000fe40000000a00 */
[----:B------:R-:W-:-:S04]  /*1050*/  ISETP.NE.U32.AND P0, PT, RZ, UR4, PT ;  /* 0x00000004ff007c0c */ /* 0x000fc8000bf05070 */
[----:B------:R-:W-:-:S13]  /*1060*/  ISETP.NE.AND.EX P0, PT, RZ, UR5, PT, P0 ;  /* 0x00000005ff007c0c */ /* 0x000fda000bf05300 */
[----:B------:R-:W-:Y:S05]  /*1070*/  @!P0 BRA `(.L_x_16) ;  /* 0x00000000000c8947 */ /* 0x000fea0003800000 */
[----:B0-----:R-:W1:Y:S02]  /*1080*/  LDC.64 R4, c[0x0][0x590] ;  /* 0x00016400ff047b82 */ /* 0x001e640000000a00 */
[----:B-1----:R1:W5:Y:S01]  /*1090*/  LDG.E R155, desc[UR36][R4.64] ;  /* 0x00000024049b7981 */ /* 0x002362000c1e1900 */
[----:B------:R-:W-:Y:S05]  /*10a0*/  BRA `(.L_x_15) ;  /* 0x0000000000087947 */ /* 0x000fea0003800000 */
.L_x_16:
[----:B------:R-:W-:Y:S02]  /*10b0*/  ULDC UR4, c[0x0][0x584] ;  /* 0x0001610000047ab9 */ /* 0x000fe40000000800 */
[----:B-1----:R-:W-:-:S07]  /*10c0*/  IMAD.U32 R155, RZ, RZ, UR4 ;  /* 0x00000004ff9b7e24 */ /* 0x002fce000f8e00ff */
.L_x_15:
[----:B------:R-:W-:-:S13]  /*10d0*/  LOP3.LUT P0, RZ, R0, 0xff, RZ, 0xc0, !PT ;  /* 0x000000ff00ff7812 */ /* 0x000fda000780c0ff */
[----:B------:R-:W-:Y:S05]  /*10e0*/  @!P0 EXIT ;  /* 0x000000000000894d */ /* 0x000fea0003800000 */
[----:B------:R-:W-:Y:S01]  /*10f0*/  ULDC UR4, c[0x0][0x28c] ;  /* 0x0000a30000047ab9 */ /* 0x000fe20000000800 */
[----:B------:R-:W-:Y:S01]  /*1100*/  LOP3.LUT R164, R19, 0x1, RZ, 0xfc, !PT ;  /* 0x0000000113a47812 */ /* 0x000fe200078efcff */
[----:B------:R-:W-:Y:S01]  /*1110*/  UIADD3 UR4, UR4, 0x1f, URZ ;  /* 0x0000001f04047890 */ /* 0x000fe2000fffe03f */
[----:B------:R-:W-:Y:S01]  /*1120*/  UMOV UR38, URZ ;  /* 0x0000003f00267c82 */ /* 0x000fe20008000000 */
[----:B------:R-:W-:Y:S02]  /*1130*/  UMOV UR39, URZ ;  /* 0x0000003f00277c82 */ /* 0x000fe40008000000 */
[----:B------:R-:W-:-:S04]  /*1140*/  USHF.R.S32.HI UR5, URZ, 0x1f, UR4 ;  /* 0x0000001f3f057899 */ /* 0x000fc80008011404 */
[----:B------:R-:W-:-:S04]  /*1150*/  ULEA.HI UR5, UR5, UR4, URZ, 0x5 ;  /* 0x0000000405057291 */ /* 0x000fc8000f8f283f */
[----:B------:R-:W-:-:S12]  /*1160*/  USHF.R.S32.HI UR40, URZ, 0x5, UR5 ;  /* 0x000000053f287899 */ /* 0x000fd80008011405 */
.L_x_290:
[----:B------:R-:W-:Y:S01]  /*1170*/  LOP3.LUT R0, R18, 0x80, RZ, 0xc0, !PT ;  /* 0x0000008012007812 */ /* 0x000fe200078ec0ff */
[----:B--2---:R-:W2:Y:S01]  /*1180*/  S2UR UR7, SR_CgaCtaId ;  /* 0x00000000000779c3 */ /* 0x004ea20000008800 */
[----:B------:R-:W-:Y:S02]  /*1190*/  UMOV UR6, 0x400 ;  /* 0x0000040000067882 */ /* 0x000fe40000000000 */
[----:B------:R-:W-:-:S06]  /*11a0*/  SHF.R.U32.HI R0, RZ, 0x7, R0 ;  /* 0x00000007ff007819 */ /* 0x000fcc0000011600 */
[----:B---3--:R-:W3:Y:S01]  /*11b0*/  SHFL.IDX PT, R0, R0, RZ, 0x1f ;  /* 0x00001fff00007589 */ /* 0x008ee200000e0000 */
[----:B--2---:R-:W-:Y:S01]  /*11c0*/  ULEA UR6, UR7, UR6, 0x18 ;  /* 0x0000000607067291 */ /* 0x004fe2000f8ec03f */
[----:B---3--:R-:W-:-:S13]  /*11d0*/  R2UR UR4, R0 ;  /* 0x00000000000472ca */ /* 0x008fda00000e0000 */
[----:B------:R-:W-:-:S04]  /*11e0*/  ULEA.HI UR5, UR4, UR4, URZ, 0x1 ;  /* 0x0000000404057291 */ /* 0x000fc8000f8f083f */
[----:B------:R-:W-:-:S04]  /*11f0*/  ULOP3.LUT UR5, UR5, 0x7fffe, URZ, 0xc0, !UPT ;  /* 0x0007fffe05057892 */ /* 0x000fc8000f8ec03f */
[----:B------:R-:W-:-:S03]  /*1200*/  UIADD3 UR5, UR4, -UR5, URZ ;  /* 0x8000000504057290 */ /* 0x000fc6000fffe03f */
[----:B------:R-:W-:Y:S01]  /*1210*/  ULDC UR4, c[0x0][0x28c] ;  /* 0x0000a30000047ab9 */ /* 0x000fe20000000800 */
[----:B------:R-:W-:Y:S01]  /*1220*/  ULEA UR5, UR5, UR6, 0xd ;  /* 0x0000000605057291 */ /* 0x000fe2000f8e683f */
[----:B------:R-:W-:-:S03]  /*1230*/  ISETP.LT.AND P0, PT, RZ, UR4, PT ;  /* 0x00000004ff007c0c */ /* 0x000fc6000bf01270 */
[----:B------:R-:W-:-:S04]  /*1240*/  UIADD3 UR5, UR5, 0x100, URZ ;  /* 0x0000010005057890 */ /* 0x000fc8000fffe03f */
[----:B------:R-:W-:-:S04]  /*1250*/  USHF.R.U32.HI UR5, URZ, 0x4, UR5 ;  /* 0x000000043f057899 */ /* 0x000fc80008011605 */
[----:B------:R-:W-:Y:S02]  /*1260*/  ULOP3.LUT UR41, UR5, 0x3fff, URZ, 0xc0, !UPT ;  /* 0x00003fff05297892 */ /* 0x000fe4000f8ec03f */
[----:B-1--45:R-:W-:Y:S10]  /*1270*/  @P0 BRA `(.L_x_17) ;  /* 0x0000000000400947 */ /* 0x032ff40003800000 */
[----:B------:R-:W-:Y:S01]  /*1280*/  MOV R0, 0x0 ;  /* 0x0000000000007802 */ /* 0x000fe20000000f00 */
[----:B------:R-:W-:Y:S01]  /*1290*/  ULDC.64 UR4, c[0x4][0x68] ;  /* 0x01001a0000047ab9 */ /* 0x000fe20000000a00 */
[----:B------:R-:W-:Y:S01]  /*12a0*/  ULDC.64 UR6, c[0x4][0x8] ;  /* 0x0100020000067ab9 */ /* 0x000fe20000000a00 */
[----:B01----:R-:W-:Y:S01]  /*12b0*/  IMAD.U32 R4, RZ, RZ, UR4 ;  /* 0x00000004ff047e24 */ /* 0x003fe2000f8e00ff */
[----:B------:R0:W1:Y:S01]  /*12c0*/  LDC.64 R14, c[0x4][R0] ;  /* 0x01000000000e7b82 */ /* 0x0000620000000a00 */
[----:B------:R-:W-:Y:S01]  /*12d0*/  IMAD.U32 R5, RZ, RZ, UR5 ;  /* 0x00000005ff057e24 */ /* 0x000fe2000f8e00ff */
[----:B------:R-:W-:Y:S01]  /*12e0*/  ULDC.64 UR4, c[0x4][0x70] ;  /* 0x01001c0000047ab9 */ /* 0x000fe20000000a00 */
[----:B------:R-:W-:Y:S02]  /*12f0*/  IMAD.U32 R10, RZ, RZ, UR6 ;  /* 0x00000006ff0a7e24 */ /* 0x000fe4000f8e00ff */
[----:B------:R-:W-:Y:S02]  /*1300*/  IMAD.U32 R6, RZ, RZ, UR4 ;  /* 0x00000004ff067e24 */ /* 0x000fe4000f8e00ff */
[----:B------:R-:W-:-:S02]  /*1310*/  IMAD.U32 R7, RZ, RZ, UR5 ;  /* 0x00000005ff077e24 */ /* 0x000fc4000f8e00ff */
[----:B------:R-:W-:Y:S02]  /*1320*/  IMAD.U32 R11, RZ, RZ, UR7 ;  /* 0x00000007ff0b7e24 */ /* 0x000fe4000f8e00ff */
[----:B------:R-:W-:Y:S02]  /*1330*/  IMAD.MOV.U32 R8, RZ, RZ, 0x1e1 ;  /* 0x000001e1ff087424 */ /* 0x000fe400078e00ff */
[----:B------:R-:W-:Y:S02]  /*1340*/  IMAD.MOV.U32 R12, RZ, RZ, 0x1 ;  /* 0x00000001ff0c7424 */ /* 0x000fe400078e00ff */
[----:B0-----:R-:W-:-:S07]  /*1350*/  IMAD.MOV.U32 R13, RZ, RZ, RZ ;  /* 0x000000ffff0d7224 */ /* 0x001fce00078e00ff */
[----:B------:R-:W-:-:S07]  /*1360*/  LEPC R20, `(.L_x_17) ;  /* 0x000000001014794e */ /* 0x000fce0000000000 */
[----:B-1---5:R-:W-:Y:S05]  /*1370*/  CALL.ABS.NOINC R14 ;  /* 0x000000000e007343 */ /* 0x022fea0003c00000 */
.L_x_17:
[----:B------:R-:W-:-:S13]  /*1380*/  ISETP.NE.AND P0, PT, R164, 0x3, PT ;  /* 0x00000003a400780c */ /* 0x000fda0003f05270 */
[----:B------:R-:W-:Y:S05]  /*1390*/  @!P0 BRA `(.L_x_18) ;  /* 0x0000000000048947 */ /* 0x000fea0003800000 */
[----:B------:R-:W-:Y:S01]  /*13a0*/  BPT.TRAP 0x1 ;  /* 0x000000040000795c */ /* 0x000fe20000300000 */
.L_x_18:
[----:B------:R-:W2:Y:S01]  /*13b0*/  S2UR UR5, SR_CgaCtaId ;  /* 0x00000000000579c3 */ /* 0x000ea20000008800 */
[----:B------:R-:W-:Y:S01]  /*13c0*/  UMOV UR4, 0x400 ;  /* 0x0000040000047882 */ /* 0x000fe20000000000 */
[----:B------:R-:W-:Y:S02]  /*13d0*/  IMAD.U32 R0, RZ, RZ, UR38 ;  /* 0x00000026ff007e24 */ /* 0x000fe4000f8e00ff */
[----:B------:R-:W-:-:S03]  /*13e0*/  IMAD.U32 R3, RZ, RZ, UR39 ;  /* 0x00000027ff037e24 */ /* 0x000fc6000f8e00ff */
[----:B------:R-:W-:Y:S01]  /*13f0*/  SHF.L.U32 R0, R0, 0x1f, RZ ;  /* 0x0000001f00007819 */ /* 0x000fe200000006ff */
[----:B--2---:R-:W-:-:S06]  /*1400*/  ULEA UR4, UR5, UR4, 0x18 ;  /* 0x0000000405047291 */ /* 0x004fcc000f8ec03f */
[----:B------:R-:W-:-:S04]  /*1410*/  IMAD.U32 R6, RZ, RZ, UR4 ;  /* 0x00000004ff067e24 */ /* 0x000fc8000f8e00ff */
[----:B------:R-:W-:-:S04]  /*1420*/  IMAD R3, R3, 0x8, R6 ;  /* 0x0000000803037824 */ /* 0x000fc800078e0206 */
[----:B------:R2:W3:Y:S01]  /*1430*/  SYNCS.PHASECHK.TRANS64.TRYWAIT P1, [R3+URZ], R0 ;  /* 0x00000000030075a7 */ /* 0x0004e2000802017f */
[----:B------:R-:W-:Y:S05]  /*1440*/  @!P0 BRA `(.L_x_19) ;  /* 0x0000000000048947 */ /* 0x000fea0003800000 */
[----:B------:R-:W-:Y:S01]  /*1450*/  BPT.TRAP 0x1 ;  /* 0x000000040000795c */ /* 0x000fe20000300000 */
.L_x_19:
[----:B---3--:R-:W-:Y:S05]  /*1460*/  @P1 BRA `(.L_x_20) ;  /* 0x0000000000081947 */ /* 0x008fea0003800000 */
[----:B------:R-:W3:Y:S02]  /*1470*/  SYNCS.PHASECHK.TRANS64.TRYWAIT P1, [R3+URZ], R0 ;  /* 0x00000000030075a7 */ /* 0x000ee4000802017f */
[----:B---3--:R-:W-:Y:S05]  /*1480*/  @!P1 BRA `(.L_x_21) ;  /* 0x000000a800e89947 */ /* 0x008fea0003800000 */
.L_x_20:
[----:B------:R-:W-:-:S04]  /*1490*/  UISETP.LT.AND UP0, UPT, UR40, 0x1, UPT ;  /* 0x000000012800788c */ /* 0x000fc8000bf01270 */
[----:B------:R-:W-:-:S06]  /*14a0*/  USEL UR4, UR40, 0x1, UP0 ;  /* 0x0000000128047887 */ /* 0x000fcc0008000000 */
[----:B--23--:R-:W-:Y:S01]  /*14b0*/  IMAD.U32 R0, RZ, RZ, UR4 ;  /* 0x00000004ff007e24 */ /* 0x00cfe2000f8e00ff */
[----:B------:R-:W-:Y:S05]  /*14c0*/  WARPSYNC.ALL ;  /* 0x0000000000007948 */ /* 0x000fea0003800000 */
[----:B------:R-:W-:-:S04]  /*14d0*/  IADD3 R0, -R0, UR40, RZ ;  /* 0x0000002800007c10 */ /* 0x000fc8000fffe1ff */
[----:B------:R-:W-:Y:S02]  /*14e0*/  ISETP.GE.AND P1, PT, R0, 0x1, PT ;  /* 0x000000010000780c */ /* 0x000fe40003f26270 */
[----:B------:R-:W-:Y:S01]  /*14f0*/  R2UR UR4, R6 ;  /* 0x00000000060472ca */ /* 0x000fe200000e0000 */
[----:B------:R-:W-:Y:S01]  /*1500*/  WARPGROUP.ARRIVE ;  /* 0x00000000000079c5 */ /* 0x000fe20000000000 */
[----:B------:R-:W-:Y:S01]  /*1510*/  UMOV UR9, 0x40000040 ;  /* 0x4000004000097882 */ /* 0x000fe20000000000 */
[----:B------:R-:W-:-:S10]  /*1520*/  UMOV UR11, 0x40000040 ;  /* 0x40000040000b7882 */ /* 0x000fd40000000000 */
[----:B------:R-:W-:-:S04]  /*1530*/  UIADD3 UR4, UR4, 0x18100, URZ ;  /* 0x0001810004047890 */ /* 0x000fc8000fffe03f */
[----:B------:R-:W-:-:S04]  /*1540*/  USHF.R.U32.HI UR4, URZ, 0x4, UR4 ;  /* 0x000000043f047899 */ /* 0x000fc80008011604 */
[----:B------:R-:W-:Y:S02]  /*1550*/  ULOP3.LUT UR5, UR4, 0x3fff, URZ, 0xc0, !UPT ;  /* 0x00003fff04057892 */ /* 0x000fe4000f8ec03f */
[----:B------:R-:W-:Y:S02]  /*1560*/  ULOP3.LUT UR4, UR41, 0x10000, URZ, 0xfc, !UPT ;  /* 0x0001000029047892 */ /* 0x000fe4000f8efc3f */
[----:B------:R-:W-:Y:S02]  /*1570*/  ULOP3.LUT UR5, UR5, 0x10000, URZ, 0xfc, !UPT ;  /* 0x0001000005057892 */ /* 0x000fe4000f8efc3f */
[----:B------:R-:W-:Y:S02]  /*1580*/  ULEA UR6, UR39, UR4, 0xb ;  /* 0x0000000427067291 */ /* 0x000fe4000f8e583f */
[----:B------:R-:W-:-:S05]  /*1590*/  ULEA UR7, UR39, UR5, 0xa ;  /* 0x0000000527077291 */ /* 0x000fca000f8e503f */
[----:B------:R-:W-:Y:S02]  /*15a0*/  UMOV UR8, UR6 ;  /* 0x0000000600087c82 */ /* 0x000fe40008000000 */
[----:B------:R-:W-:Y:S02]  /*15b0*/  UMOV UR10, UR7 ;  /* 0x00000007000a7c82 */ /* 0x000fe40008000000 */
[----:B------:R-:W-:Y:S01]  /*15c0*/  HGMMA.64x128x8.F32.TF32 R88, gdesc[UR8], RZ, !UPT, gsb0 ;  /* 0x05e00000085879f0 */ /* 0x000fe2000c0028ff */
[----:B------:R-:W-:Y:S01]  /*15d0*/  UIADD3 UR8, UR6, 0x400, URZ ;  /* 0x0000040006087890 */ /* 0x000fe2000fffe03f */
[----:B------:R-:W-:Y:S01]  /*15e0*/  UMOV UR9, 0x40000040 ;  /* 0x4000004000097882 */ /* 0x000fe20000000000 */
[----:B------:R-:W-:Y:S02]  /*15f0*/  WARPGROUP.DEPBAR.LE gsb0, 0x0 ;  /* 0x00008000000079c5 */ /* 0x000fe40000010000 */
[----:B------:R-:W-:-:S07]  /*1600*/  WARPGROUP.ARRIVE ;  /* 0x00000000000079c5 */ /* 0x000fce0000000000 */
[----:B------:R-:W-:Y:S01]  /*1610*/  HGMMA.64x128x8.F32.TF32 R24, gdesc[UR8], RZ, !UPT, gsb0 ;  /* 0x05e00000081879f0 */ /* 0x000fe2000c0028ff */
[----:B------:R-:W-:Y:S02]  /*1620*/  UIADD3 UR8, UR6, 0x2, URZ ;  /* 0x0000000206087890 */ /* 0x000fe4000fffe03f */
[----:B------:R-:W-:Y:S01]  /*1630*/  UIADD3 UR10, UR7, 0x2, URZ ;  /* 0x00000002070a7890 */ /* 0x000fe2000fffe03f */
[----:B------:R-:W-:Y:S01]  /*1640*/  UMOV UR9, 0x40000040 ;  /* 0x4000004000097882 */ /* 0x000fe20000000000 */
[----:B------:R-:W-:Y:S01]  /*1650*/  UMOV UR11, 0x40000040 ;  /* 0x40000040000b7882 */ /* 0x000fe20000000000 */
[----:B------:R-:W-:Y:S02]  /*1660*/  WARPGROUP.DEPBAR.LE gsb0, 0x0 ;  /* 0x00008000000079c5 */ /* 0x000fe40000010000 */
[----:B------:R-:W-:-:S06]  /*1670*/  WARPGROUP.ARRIVE ;  /* 0x00000000000079c5 */ /* 0x000fcc0000000000 */
[----:B------:R-:W-:Y:S01]  /*1680*/  HGMMA.64x128x8.F32.TF32 R88, gdesc[UR8], R88, gsb0 ;  /* 0x05e00000085879f0 */ /* 0x000fe20008002858 */
[----:B------:R-:W-:Y:S01]  /*1690*/  UIADD3 UR8, UR6, 0x402, URZ ;  /* 0x0000040206087890 */ /* 0x000fe2000fffe03f */
[----:B------:R-:W-:Y:S01]  /*16a0*/  UMOV UR9, 0x40000040 ;  /* 0x4000004000097882 */ /* 0x000fe20000000000 */
[----:B------:R-:W-:Y:S02]  /*16b0*/  WARPGROUP.DEPBAR.LE gsb0, 0x0 ;  /* 0x00008000000079c5 */ /* 0x000fe40000010000 */
[----:B------:R-:W-:-:S07]  /*16c0*/  WARPGROUP.ARRIVE ;  /* 0x00000000000079c5 */ /* 0x000fce0000000000 */
[----:B------:R-:W-:Y:S01]  /*16d0*/  HGMMA.64x128x8.F32.TF32 R24, gdesc[UR8], R24, gsb0 ;  /* 0x05e00000081879f0 */ /* 0x000fe20008002818 */
        /* <DEDUP_REMOVED lines=23> */
[----:B------:R-:W-:Y:S03]  /*1850*/  HGMMA.64x128x8.F32.TF32 R24, gdesc[UR8], R24, gsb0 ;  /* 0x05e00000081879f0 */ /* 0x000fe60008002818 */
[----:B------:R-:W-:Y:S02]  /*1860*/  WARPGROUP.DEPBAR.LE gsb0, 0x0 ;  /* 0x00008000000079c5 */ /* 0x000fe40000010000 */
[----:B------:R-:W-:Y:S05]  /*1870*/  @!P1 BRA `(.L_x_22) ;  /* 0x0000000400749947 */ /* 0x000fea0003800000 */
[----:B------:R-:W-:Y:S02]  /*1880*/  UIADD3 UR6, UR39, 0x1, URZ ;  /* 0x0000000127067890 */ /* 0x000fe4000fffe03f */
[----:B------:R-:W-:Y:S02]  /*1890*/  IMAD.U32 R3, RZ, RZ, UR39 ;  /* 0x00000027ff037e24 */ /* 0x000fe4000f8e00ff */
[----:B------:R-:W-:-:S04]  /*18a0*/  UISETP.NE.AND UP0, UPT, UR6, 0x3, UPT ;  /* 0x000000030600788c */ /* 0x000fc8000bf05270 */
[----:B------:R-:W-:Y:S02]  /*18b0*/  USEL UR7, URZ, 0x1, UP0 ;  /* 0x000000013f077887 */ /* 0x000fe40008000000 */
[----:B------:R-:W-:Y:S02]  /*18c0*/  USEL UR6, UR6, URZ, UP0 ;  /* 0x0000003f06067287 */ /* 0x000fe40008000000 */
[----:B------:R-:W-:-:S06]  /*18d0*/  ULOP3.LUT UR7, UR38, UR7, URZ, 0x3c, !UPT ;  /* 0x0000000726077292 */ /* 0x000fcc000f8e3c3f */
[----:B------:R-:W-:-:S07]  /*18e0*/  IMAD.U32 R7, RZ, RZ, UR7 ;  /* 0x00000007ff077e24 */ /* 0x000fce000f8e00ff */
.L_x_29:
[----:B------:R-:W-:Y:S05]  /*18f0*/  @!P0 BRA `(.L_x_23) ;  /* 0x0000000000048947 */ /* 0x000fea0003800000 */
[----:B------:R-:W-:Y:S01]  /*1900*/  BPT.TRAP 0x1 ;  /* 0x000000040000795c */ /* 0x000fe20000300000 */
.L_x_23:
[----:B------:R-:W2:Y:S01]  /*1910*/  S2UR UR8, SR_CgaCtaId ;  /* 0x00000000000879c3 */ /* 0x000ea20000008800 */
[----:B------:R-:W-:Y:S01]  /*1920*/  UMOV UR7, 0x400 ;  /* 0x0000040000077882 */ /* 0x000fe20000000000 */
[----:B01----:R-:W-:Y:S01]  /*1930*/  IMAD.U32 R5, RZ, RZ, UR6 ;  /* 0x00000006ff057e24 */ /* 0x003fe2000f8e00ff */
[----:B------:R-:W-:Y:S01]  /*1940*/  SHF.L.U32 R4, R7, 0x1f, RZ ;  /* 0x0000001f07047819 */ /* 0x000fe200000006ff */
[----:B--2---:R-:W-:-:S06]  /*1950*/  ULEA UR7, UR8, UR7, 0x18 ;  /* 0x0000000708077291 */ /* 0x004fcc000f8ec03f */
[----:B------:R-:W-:-:S04]  /*1960*/  IMAD.U32 R6, RZ, RZ, UR7 ;  /* 0x00000007ff067e24 */ /* 0x000fc8000f8e00ff */
[----:B------:R-:W-:-:S04]  /*1970*/  IMAD R5, R5, 0x8, R6 ;  /* 0x0000000805057824 */ /* 0x000fc800078e0206 */
[----:B------:R0:W1:Y:S01]  /*1980*/  SYNCS.PHASECHK.TRANS64.TRYWAIT P1, [R5+URZ], R4 ;  /* 0x00000004050075a7 */ /* 0x000062000802017f */
[----:B------:R-:W-:Y:S05]  /*1990*/  @!P0 BRA `(.L_x_24) ;  /* 0x0000000000048947 */ /* 0x000fea0003800000 */
[----:B------:R-:W-:Y:S01]  /*19a0*/  BPT.TRAP 0x1 ;  /* 0x000000040000795c */ /* 0x000fe20000300000 */
.L_x_24:
[----:B-1----:R-:W-:Y:S05]  /*19b0*/  @P1 BRA `(.L_x_25) ;  /* 0x0000000000081947 */ /* 0x002fea0003800000 */
[----:B------:R-:W1:Y:S02]  /*19c0*/  SYNCS.PHASECHK.TRANS64.TRYWAIT P1, [R5+URZ], R4 ;  /* 0x00000004050075a7 */ /* 0x000e64000802017f */
[----:B-1----:R-:W-:Y:S05]  /*19d0*/  @!P1 BRA `(.L_x_26) ;  /* 0x000000a400a89947 */ /* 0x002fea0003800000 */
.L_x_25:
[----:B------:R-:W-:Y:S01]  /*19e0*/  ULEA UR7, UR6, UR4, 0xb ;  /* 0x0000000406077291 */ /* 0x000fe2000f8e583f */
[----:B------:R-:W-:Y:S01]  /*19f0*/  WARPGROUP.ARRIVE ;  /* 0x00000000000079c5 */ /* 0x000fe20000000000 */
[----:B------:R-:W-:Y:S01]  /*1a00*/  ULEA UR12, UR6, UR5, 0xa ;  /* 0x00000005060c7291 */ /* 0x000fe2000f8e503f */
[----:B------:R-:W-:Y:S01]  /*1a10*/  UMOV UR9, 0x40000040 ;  /* 0x4000004000097882 */ /* 0x000fe20000000000 */
[----:B------:R-:W-:-:S03]  /*1a20*/  UMOV UR11, 0x40000040 ;  /* 0x40000040000b7882 */ /* 0x000fc60000000000 */
[----:B------:R-:W-:Y:S02]  /*1a30*/  UMOV UR8, UR7 ;  /* 0x0000000700087c82 */ /* 0x000fe40008000000 */
[----:B------:R-:W-:Y:S02]  /*1a40*/  UMOV UR10, UR12 ;  /* 0x0000000c000a7c82 */ /* 0x000fe40008000000 */
        /* <DEDUP_REMOVED lines=44> */
[----:B------:R-:W-:Y:S01]  /*1d10*/  BPT.TRAP 0x1 ;  /* 0x000000040000795c */ /* 0x000fe20000300000 */
.L_x_27:
[----:B------:R-:W-:-:S13]  /*1d20*/  ISETP.NE.AND P1, PT, R156, RZ, PT ;  /* 0x000000ff9c00720c */ /* 0x000fda0003f25270 */
[----:B01----:R-:W-:-:S04]  /*1d30*/  @P1 IMAD R4, R3, 0x8, R6 ;  /* 0x0000000803041824 */ /* 0x003fc800078e0206 */
[----:B------:R-:W-:-:S05]  /*1d40*/  @P1 VIADD R5, R4, 0x18 ;  /* 0x0000001804051836 */ /* 0x000fca0000000000 */
[----:B------:R-:W-:-:S04]  /*1d50*/  @P1 PRMT R5, R22, 0x654, R5 ;  /* 0x0000065416051816 */ /* 0x000fc80000000005 */
[----:B------:R0:W-:Y:S01]  /*1d60*/  @P1 SYNCS.ARRIVE.TRANS64.RED.A1T0 RZ, [R5+URZ], RZ ;  /* 0x000000ff05ff19a7 */ /* 0x0001e2000810043f */
[----:B------:R-:W-:-:S13]  /*1d70*/  ISETP.GT.U32.AND P1, PT, R19, 0x1, PT ;  /* 0x000000011300780c */ /* 0x000fda0003f24070 */
[----:B0-----:R-:W-:Y:S05]  /*1d80*/  @P1 BRA `(.L_x_28) ;  /* 0x0000000000041947 */ /* 0x001fea0003800000 */
[----:B------:R-:W-:Y:S01]  /*1d90*/  BPT.TRAP 0x1 ;  /* 0x000000040000795c */ /* 0x000fe20000300000 */
.L_x_28:
[----:B------:R-:W-:Y:S01]  /*1da0*/  UIADD3 UR6, UR6, 0x1, URZ ;  /* 0x0000000106067890 */ /* 0x000fe2000fffe03f */
[C---:B------:R-:W-:Y:S01]  /*1db0*/  ISETP.GT.AND P2, PT, R0.reuse, 0x1, PT ;  /* 0x000000010000780c */ /* 0x040fe20003f44270 */
[----:B------:R-:W-:Y:S02]  /*1dc0*/  VIADD R3, R3, 0x1 ;  /* 0x0000000103037836 */ /* 0x000fe40000000000 */
[----:B------:R-:W-:Y:S01]  /*1dd0*/  UISETP.NE.AND UP0, UPT, UR6, 0x3, UPT ;  /* 0x000000030600788c */ /* 0x000fe2000bf05270 */
[----:B------:R-:W-:Y:S02]  /*1de0*/  VIADD R0, R0, 0xffffffff ;  /* 0xffffffff00007836 */ /* 0x000fe40000000000 */
[C---:B------:R-:W-:Y:S01]  /*1df0*/  ISETP.NE.AND P1, PT, R3.reuse, 0x3, PT ;  /* 0x000000030300780c */ /* 0x040fe20003f25270 */
[----:B------:R-:W-:Y:S02]  /*1e00*/  USEL UR7, URZ, 0x1, UP0 ;  /* 0x000000013f077887 */ /* 0x000fe40008000000 */
[----:B------:R-:W-:Y:S01]  /*1e10*/  USEL UR6, UR6, URZ, UP0 ;  /* 0x0000003f06067287 */ /* 0x000fe20008000000 */
[----:B------:R-:W-:-:S03]  /*1e20*/  SEL R3, R3, RZ, P1 ;  /* 0x000000ff03037207 */ /* 0x000fc60000800000 */
[----:B------:R-:W-:Y:S01]  /*1e30*/  LOP3.LUT R7, R7, UR7, RZ, 0x3c, !PT ;  /* 0x0000000707077c12 */ /* 0x000fe2000f8e3cff */
[----:B------:R-:W-:Y:S07]  /*1e40*/  @P2 BRA `(.L_x_29) ;  /* 0xfffffff800a82947 */ /* 0x000fee000383ffff */
.L_x_22:
[----:B------:R-:W2:Y:S02]  /*1e50*/  LDC R0, c[0x0][0x28c] ;  /* 0x0000a300ff007b82 */ /* 0x000ea40000000800 */
[----:B--2---:R-:W-:-:S13]  /*1e60*/  ISETP.GE.AND P1, PT, R0, 0x1, PT ;  /* 0x000000010000780c */ /* 0x004fda0003f26270 */
[----:B------:R-:W-:Y:S05]  /*1e70*/  @!P1 BRA `(.L_x_30) ;  /* 0x0000000000509947 */ /* 0x000fea0003800000 */
[----:B------:R-:W-:Y:S05]  /*1e80*/  @!P0 BRA `(.L_x_31) ;  /* 0x0000000000048947 */ /* 0x000fea0003800000 */
[----:B------:R-:W-:Y:S01]  /*1e90*/  BPT.TRAP 0x1 ;  /* 0x000000040000795c */ /* 0x000fe20000300000 */
.L_x_31:
[----:B------:R-:W-:Y:S01]  /*1ea0*/  ISETP.NE.AND P1, PT, R156, RZ, PT ;  /* 0x000000ff9c00720c */ /* 0x000fe20003f25270 */
[----:B------:R-:W-:Y:S01]  /*1eb0*/  BSSY B0, `(.L_x_32) ;  /* 0x000000e000007945 */ /* 0x000fe20003800000 */
[----:B------:R-:W-:-:S11]  /*1ec0*/  ISETP.GT.U32.AND P0, PT, R19, 0x1, PT ;  /* 0x000000011300780c */ /* 0x000fd60003f04070 */
[----:B------:R-:W-:Y:S05]  /*1ed0*/  @!P1 BRA `(.L_x_33) ;  /* 0x00000000002c9947 */ /* 0x000fea0003800000 */
[----:B------:R-:W-:-:S04]  /*1ee0*/  UISETP.LT.AND UP0, UPT, UR40, 0x1, UPT ;  /* 0x000000012800788c */ /* 0x000fc8000bf01270 */
[----:B------:R-:W-:-:S04]  /*1ef0*/  USEL UR6, UR40, 0x1, UP0 ;  /* 0x0000000128067887 */ /* 0x000fc80008000000 */
[----:B------:R-:W-:-:S04]  /*1f00*/  UIADD3 UR6, UR39, UR40, -UR6 ;  /* 0x0000002827067290 */ /* 0x000fc8000fffe806 */
[----:B------:R-:W-:-:S04]  /*1f10*/  UIMAD.WIDE.U32 UR4, UR6, -0x55555555, URZ ;  /* 0xaaaaaaab060478a5 */ /* 0x000fc8000f8e003f */
[----:B------:R-:W-:-:S04]  /*1f20*/  USHF.R.U32.HI UR4, URZ, 0x1, UR5 ;  /* 0x000000013f047899 */ /* 0x000fc80008011605 */
[----:B------:R-:W-:-:S06]  /*1f30*/  UIMAD UR6, UR4, -0x3, UR6 ;  /* 0xfffffffd040678a4 */ /* 0x000fcc000f8e0206 */
[----:B------:R-:W-:-:S04]  /*1f40*/  IMAD.U32 R3, RZ, RZ, UR6 ;  /* 0x00000006ff037e24 */ /* 0x000fc8000f8e00ff */
[----:B------:R-:W-:-:S04]  /*1f50*/  IMAD R0, R3, 0x8, R6 ;  /* 0x0000000803007824 */ /* 0x000fc800078e0206 */
[----:B------:R-:W-:-:S05]  /*1f60*/  VIADD R3, R0, 0x18 ;  /* 0x0000001800037836 */ /* 0x000fca0000000000 */
[----:B------:R-:W-:-:S04]  /*1f70*/  PRMT R3, R22, 0x654, R3 ;  /* 0x0000065416037816 */ /* 0x000fc80000000003 */
[----:B------:R2:W-:Y:S03]  /*1f80*/  SYNCS.ARRIVE.TRANS64.RED.A1T0 RZ, [R3+URZ], RZ ;  /* 0x000000ff03ff79a7 */ /* 0x0005e6000810043f */
.L_x_33:
[----:B------:R-:W-:Y:S05]  /*1f90*/  BSYNC B0 ;  /* 0x0000000000007941 */ /* 0x000fea0003800000 */
.L_x_32:
[----:B------:R-:W-:Y:S05]  /*1fa0*/  @P0 BRA `(.L_x_30) ;  /* 0x0000000000040947 */ /* 0x000fea0003800000 */
[----:B------:R-:W-:Y:S01]  /*1fb0*/  BPT.TRAP 0x1 ;  /* 0x000000040000795c */ /* 0x000fe20000300000 */
.L_x_30:
[----:B------:R-:W3:Y:S01]  /*1fc0*/  LDC R6, c[0x0][0x288] ;  /* 0x0000a200ff067b82 */ /* 0x000ee20000000800 */
[--C-:B------:R-:W-:Y:S01]  /*1fd0*/  SHF.R.U32.HI R0, RZ, 0x2, R18.reuse ;  /* 0x00000002ff007819 */ /* 0x100fe20000011612 */
[----:B------:R-:W-:Y:S01]  /*1fe0*/  UIADD3 UR39, UR40, UR39, URZ ;  /* 0x0000002728277290 */ /* 0x000fe2000fffe03f */
[----:B01----:R-:W-:Y:S01]  /*1ff0*/  SHF.R.U32.HI R5, RZ, 0x7, R18 ;  /* 0x00000007ff057819 */ /* 0x003fe20000011612 */
[----:B------:R-:W-:Y:S01]  /*2000*/  ULDC UR7, c[0x0][0x284] ;  /* 0x0000a10000077ab9 */ /* 0x000fe20000000800 */
[----:B--2---:R-:W-:Y:S01]  /*2010*/  LOP3.LUT R3, R0, 0x7, RZ, 0xc0, !PT ;  /* 0x0000000700037812 */ /* 0x004fe200078ec0ff */
[----:B------:R-:W-:Y:S01]  /*2020*/  UISETP.GT.U32.AND UP0, UPT, UR39, 0x2, UPT ;  /* 0x000000022700788c */ /* 0x000fe2000bf04070 */
[----:B------:R-:W-:Y:S01]  /*2030*/  LOP3.LUT R0, R5, 0x1, RZ, 0xc0, !PT ;  /* 0x0000000105007812 */ /* 0x000fe200078ec0ff */
[----:B------:R-:W-:Y:S01]  /*2040*/  UISETP.GE.U32.AND UP1, UPT, UR40, 0x3, UPT ;  /* 0x000000032800788c */ /* 0x000fe2000bf26070 */
[----:B------:R-:W-:Y:S01]  /*2050*/  LOP3.LUT R4, R18, 0x60, RZ, 0xc0, !PT ;  /* 0x0000006012047812 */ /* 0x000fe200078ec0ff */
[----:B------:R-:W-:Y:S01]  /*2060*/  UISETP.LT.U32.AND UP0, UPT, UR40, 0x3, UP0 ;  /* 0x000000032800788c */ /* 0x000fe20008701070 */
[----:B------:R-:W-:Y:S01]  /*2070*/  SHF.R.S32.HI R15, RZ, 0x1f, R23 ;  /* 0x0000001fff0f7819 */ /* 0x000fe20000011417 */
[----:B------:R-:W-:Y:S01]  /*2080*/  IMAD.SHL.U32 R10, R0, 0x40, RZ ;  /* 0x00000040000a7824 */ /* 0x000fe200078e00ff */
[----:B------:R-:W-:Y:S01]  /*2090*/  SHF.R.U32.HI R8, RZ, 0x1, R4 ;  /* 0x00000001ff087819 */ /* 0x000fe20000011604 */
[----:B------:R-:W-:Y:S01]  /*20a0*/  ULDC.64 UR8, c[0x0][0x5d0] ;  /* 0x0001740000087ab9 */ /* 0x000fe20000000a00 */
[----:B------:R-:W-:Y:S01]  /*20b0*/  LOP3.LUT R4, R18, 0x3, RZ, 0xc0, !PT ;  /* 0x0000000312047812 */ /* 0x000fe200078ec0ff */
[----:B------:R-:W-:Y:S01]  /*20c0*/  UIMAD.WIDE.U32 UR4, UR39, -0x55555555, URZ ;  /* 0xaaaaaaab270478a5 */ /* 0x000fe2000f8e003f */
[--C-:B------:R-:W-:Y:S01]  /*20d0*/  IADD3 R5, RZ, -R8, -R3.reuse ;  /* 0x80000008ff057210 */ /* 0x100fe20007ffe803 */
[----:B------:R-:W-:Y:S01]  /*20e0*/  USEL UR6, URZ, 0x1, !UP0 ;  /* 0x000000013f067887 */ /* 0x000fe2000c000000 */
[----:B------:R-:W-:Y:S01]  /*20f0*/  LOP3.LUT R165, R10, 0x40, R3, 0xe2, !PT ;  /* 0x000000400aa57812 */ /* 0x000fe200078ee203 */
[----:B------:R-:W-:Y:S01]  /*2100*/  IMAD.SHL.U32 R3, R153, 0x80, RZ ;  /* 0x0000008099037824 */ /* 0x000fe200078e00ff */
[----:B------:R-:W-:Y:S01]  /*2110*/  USHF.R.U32.HI UR4, URZ, 0x1, UR5 ;  /* 0x000000013f047899 */ /* 0x000fe20008011605 */
[----:B------:R-:W-:Y:S01]  /*2120*/  IMAD R157, R0, -0x40, R5 ;  /* 0xffffffc0009d7824 */ /* 0x000fe200078e0205 */
[----:B------:R-:W-:Y:S01]  /*2130*/  ULOP3.LUT UR38, UR38, UR6, URZ, 0x3c, !UPT ;  /* 0x0000000626267292 */ /* 0x000fe2000f8e3c3f */
[----:B------:R-:W-:Y:S01]  /*2140*/  IMAD.SHL.U32 R0, R152, 0x100, RZ ;  /* 0x0000010098007824 */ /* 0x000fe200078e00ff */
[----:B---3--:R-:W-:Y:S01]  /*2150*/  ISETP.GE.AND P0, PT, R3, R6, PT ;  /* 0x000000060300720c */ /* 0x008fe20003f06270 */
[----:B------:R-:W-:Y:S01]  /*2160*/  IMAD R10, R4, -0x2, R6 ;  /* 0xfffffffe040a7824 */ /* 0x000fe200078e0206 */
[----:B------:R-:W-:Y:S01]  /*2170*/  UIMAD UR39, UR4, -0x3, UR39 ;  /* 0xfffffffd042778a4 */ /* 0x000fe2000f8e0227 */
[----:B------:R-:W-:Y:S01]  /*2180*/  IMAD.SHL.U32 R6, R18, 0x2, RZ ;  /* 0x0000000212067824 */ /* 0x000fe200078e00ff */
[----:B------:R-:W-:Y:S01]  /*2190*/  ISETP.GE.OR P0, PT, R0, UR7, P0 ;  /* 0x0000000700007c0c */ /* 0x000fe20008706670 */
[----:B------:R-:W-:Y:S01]  /*21a0*/  IMAD R4, R15, UR8, RZ ;  /* 0x000000080f047c24 */ /* 0x000fe2000f8e02ff */
[----:B------:R-:W-:Y:S01]  /*21b0*/  @UP1 ULOP3.LUT UR38, UR38, 0x1, UR4, 0x78, !UPT ;  /* 0x0000000126261892 */ /* 0x000fe2000f8e7804 */
[----:B------:R-:W-:Y:S01]  /*21c0*/  IMAD.WIDE R152, R152, 0x100, RZ ;  /* 0x0000010098987825 */ /* 0x000fe200078e02ff */
[----:B------:R-:W-:-:S02]  /*21d0*/  LOP3.LUT R6, R3, 0x6, R6, 0xf8, !PT ;  /* 0x0000000603067812 */ /* 0x000fc400078ef806 */
[----:B------:R-:W-:Y:S01]  /*21e0*/  IADD3 R157, -R0, UR7, R157 ;  /* 0x00000007009d7c10 */ /* 0x000fe2000fffe19d */
[C---:B------:R-:W-:Y:S01]  /*21f0*/  IMAD R9, R23.reuse, UR9, R4 ;  /* 0x0000000917097c24 */ /* 0x040fe2000f8e0204 */
[----:B------:R-:W-:Y:S01]  /*2200*/  SHF.R.S32.HI R7, RZ, 0x1f, R6 ;  /* 0x0000001fff077819 */ /* 0x000fe20000011406 */
[----:B------:R-:W-:Y:S01]  /*2210*/  IMAD.IADD R0, R10, 0x1, -R3 ;  /* 0x000000010a007824 */ /* 0x000fe200078e0a03 */
[----:B------:R-:W-:Y:S01]  /*2220*/  LOP3.LUT R165, R152, R165, R8, 0xfe, !PT ;  /* 0x000000a598a57212 */ /* 0x000fe200078efe08 */
[----:B------:R-:W-:Y:S02]  /*2230*/  IMAD.MOV.U32 R3, RZ, RZ, -0x1 ;  /* 0xffffffffff037424 */ /* 0x000fe400078e00ff */
[----:B------:R-:W-:-:S04]  /*2240*/  IMAD.WIDE.U32 R4, R23, UR8, R6 ;  /* 0x0000000817047c25 */ /* 0x000fc8000f8e0006 */
[----:B------:R-:W-:Y:S02]  /*2250*/  IMAD.IADD R9, R5, 0x1, R9 ;  /* 0x0000000105097824 */ /* 0x000fe400078e0209 */
[----:B------:R-:W-:Y:S01]  /*2260*/  IMAD.MOV.U32 R8, RZ, RZ, R4 ;  /* 0x000000ffff087224 */ /* 0x000fe200078e0004 */
[----:B------:R-:W-:Y:S06]  /*2270*/  @P0 BRA `(.L_x_34) ;  /* 0x00000080007c0947 */ /* 0x000fec0003800000 */
[----:B------:R-:W0:Y:S01]  /*2280*/  LDC.64 R4, c[0x0][0x5c8] ;  /* 0x00017200ff047b82 */ /* 0x000e220000000a00 */
[----:B-----5:R-:W-:Y:S01]  /*2290*/  FSETP.NEU.AND P0, PT, R155, RZ, PT ;  /* 0x000000ff9b00720b */ /* 0x020fe20003f0d000 */
[----:B------:R-:W-:Y:S01]  /*22a0*/  BSSY B0, `(.L_x_34) ;  /* 0x000081c000007945 */ /* 0x000fe20003800000 */
[----:B------:R-:W-:-:S04]  /*22b0*/  ISETP.GT.AND P1, PT, R157, RZ, PT ;  /* 0x000000ff9d00720c */ /* 0x000fc80003f24270 */
[----:B------:R-:W-:Y:S01]  /*22c0*/  ISETP.GT.AND P2, PT, R0, RZ, P1 ;  /* 0x000000ff0000720c */ /* 0x000fe20000f44270 */
[-C--:B0-----:R-:W-:Y:S02]  /*22d0*/  IMAD R10, R153, R4.reuse, RZ ;  /* 0x00000004990a7224 */ /* 0x081fe400078e02ff */
[----:B------:R-:W-:-:S04]  /*22e0*/  IMAD.WIDE.U32 R168, R165, R4, R8 ;  /* 0x00000004a5a87225 */ /* 0x000fc800078e0008 */
[----:B------:R-:W-:-:S04]  /*22f0*/  IMAD R9, R165, R5, R10 ;  /* 0x00000005a5097224 */ /* 0x000fc800078e020a */
[----:B------:R-:W-:Y:S01]  /*2300*/  IMAD.IADD R175, R169, 0x1, R9 ;  /* 0x00000001a9af7824 */ /* 0x000fe200078e0209 */
[----:B------:R-:W-:Y:S06]  /*2310*/  @!P0 BRA `(.L_x_35) ;  /* 0x0000005c001c8947 */ /* 0x000fec0003800000 */
[----:B------:R-:W0:Y:S01]  /*2320*/  LDC.64 R10, c[0x0][0x5b8] ;  /* 0x00016e00ff0a7b82 */ /* 0x000e220000000a00 */
[----:B------:R-:W-:-:S07]  /*2330*/  ULDC.64 UR4, c[0x0][0x5c0] ;  /* 0x0001700000047ab9 */ /* 0x000fce0000000a00 */
[----:B------:R-:W1:Y:S08]  /*2340*/  LDC.64 R12, c[0x0][0x5b0] ;  /* 0x00016c00ff0c7b82 */ /* 0x000e700000000a00 */
[----:B------:R-:W2:Y:S01]  /*2350*/  LDC.64 R8, c[0x0][0x5a8] ;  /* 0x00016a00ff087b82 */ /* 0x000ea20000000a00 */
[----:B0-----:R-:W-:-:S04]  /*2360*/  IMAD R14, R15, R10, RZ ;  /* 0x0000000a0f0e7224 */ /* 0x001fc800078e02ff */
[C---:B------:R-:W-:Y:S02]  /*2370*/  IMAD R11, R23.reuse, R11, R14 ;  /* 0x0000000b170b7224 */ /* 0x040fe400078e020e */
[----:B------:R-:W-:-:S04]  /*2380*/  IMAD.WIDE.U32 R14, R23, R10, R6 ;  /* 0x0000000a170e7225 */ /* 0x000fc800078e0006 */
[----:B-1----:R-:W-:Y:S02]  /*2390*/  IMAD R20, R153, R12, RZ ;  /* 0x0000000c99147224 */ /* 0x002fe400078e02ff */
[----:B------:R-:W-:Y:S02]  /*23a0*/  IMAD.IADD R21, R15, 0x1, R11 ;  /* 0x000000010f157824 */ /* 0x000fe400078e020b */
[----:B------:R-:W-:Y:S02]  /*23b0*/  IMAD R173, R165, R13, R20 ;  /* 0x0000000da5ad7224 */ /* 0x000fe400078e0214 */
[----:B------:R-:W-:-:S04]  /*23c0*/  IMAD.MOV.U32 R20, RZ, RZ, R14 ;  /* 0x000000ffff147224 */ /* 0x000fc800078e000e */
[----:B------:R-:W-:-:S04]  /*23d0*/  IMAD.WIDE.U32 R158, R165, R12, R20 ;  /* 0x0000000ca59e7225 */ /* 0x000fc800078e0014 */
[----:B------:R-:W-:Y:S01]  /*23e0*/  IMAD.IADD R159, R159, 0x1, R173 ;  /* 0x000000019f9f7824 */ /* 0x000fe200078e02ad */
[----:B--2---:R-:W-:-:S04]  /*23f0*/  LEA R160, P0, R158, R8, 0x2 ;  /* 0x000000089ea07211 */ /* 0x004fc800078010ff */
[----:B------:R-:W-:-:S05]  /*2400*/  LEA.HI.X R161, R158, R9, R159, 0x2, P0 ;  /* 0x000000099ea17211 */ /* 0x000fca00000f149f */
[----:B------:R0:W2:Y:S01]  /*2410*/  @P2 LDG.E.LTC128B R169, desc[UR36][R160.64] ;  /* 0x00000024a0a92981 */ /* 0x0000a2000c1e1920 */
[----:B------:R-:W-:Y:S01]  /*2420*/  LEA R158, P0, R168, UR4, 0x2 ;  /* 0x00000004a89e7c11 */ /* 0x000fe2000f8010ff */
[----:B------:R-:W-:Y:S01]  /*2430*/  IMAD.WIDE.U32 R162, R165, R12, R6 ;  /* 0x0000000ca5a27225 */ /* 0x000fe200078e0006 */
[----:B------:R-:W-:Y:S01]  /*2440*/  ISETP.GT.AND P3, PT, R0, 0x1, P1 ;  /* 0x000000010000780c */ /* 0x000fe20000f64270 */
[----:B------:R-:W-:Y:S01]  /*2450*/  BSSY B1, `(.L_x_36) ;  /* 0x0000011000017945 */ /* 0x000fe20003800000 */
[----:B------:R-:W-:Y:S01]  /*2460*/  LEA.HI.X R159, R168, UR5, R175, 0x2, P0 ;  /* 0x00000005a89f7c11 */ /* 0x000fe200080f14af */
[----:B------:R-:W-:Y:S01]  /*2470*/  IMAD.IADD R163, R173, 0x1, R163 ;  /* 0x00000001ada37824 */ /* 0x000fe200078e02a3 */
[C---:B0-----:R-:W-:Y:S01]  /*2480*/  SHF.L.U64.HI R161, R12.reuse, 0x3, R13 ;  /* 0x000000030ca17819 */ /* 0x041fe2000001020d */
[----:B------:R-:W-:Y:S01]  /*2490*/  IMAD.SHL.U32 R160, R12, 0x8, RZ ;  /* 0x000000080ca07824 */ /* 0x000fe200078e00ff */
[----:B--2---:R-:W-:-:S05]  /*24a0*/  LOP3.LUT R166, R169, 0xffffe000, RZ, 0xc0, !PT ;  /* 0xffffe000a9a67812 */ /* 0x004fca00078ec0ff */
[----:B------:R-:W-:Y:S01]  /*24b0*/  FMUL R171, R166, R155 ;  /* 0x0000009ba6ab7220 */ /* 0x000fe20000400000 */
[----:B------:R-:W-:-:S04]  /*24c0*/  IMAD.WIDE.U32 R166, R23, R10, R162 ;  /* 0x0000000a17a67225 */ /* 0x000fc800078e00a2 */
[----:B------:R-:W-:Y:S01]  /*24d0*/  FFMA R171, R88, R154, R171 ;  /* 0x0000009a58ab7223 */ /* 0x000fe200000000ab */
[----:B------:R-:W-:Y:S01]  /*24e0*/  IMAD.IADD R88, R11, 0x1, R167 ;  /* 0x000000010b587824 */ /* 0x000fe200078e02a7 */
[----:B------:R-:W-:-:S03]  /*24f0*/  LEA R162, P0, R166, R8, 0x2 ;  /* 0x00000008a6a27211 */ /* 0x000fc600078010ff */
[----:B------:R-:W-:Y:S02]  /*2500*/  F2FP.TF32.F32.PACK_B R171, R171 ;  /* 0x000000abffab723e */ /* 0x000fe400024050ff */
[----:B------:R-:W-:Y:S01]  /*2510*/  LEA.HI.X R163, R166, R9, R88, 0x2, P0 ;  /* 0x00000009a6a37211 */ /* 0x000fe200000f1458 */
[----:B------:R-:W-:Y:S02]  /*2520*/  IMAD.WIDE.U32 R166, R165, R12, R160 ;  /* 0x0000000ca5a67225 */ /* 0x000fe400078e00a0 */
[----:B------:R0:W-:Y:S01]  /*2530*/  @P2 STG.E desc[UR36][R158.64], R171 ;  /* 0x000000ab9e002986 */ /* 0x0001e2000c101924 */
[----:B------:R-:W-:Y:S05]  /*2540*/  @!P3 BRA `(.L_x_37) ;  /* 0x000000000004b947 */ /* 0x000fea0003800000 */
[----:B------:R1:W5:Y:S02]  /*2550*/  LDG.E.LTC128B R169, desc[UR36][R162.64+0x4] ;  /* 0x00000424a2a97981 */ /* 0x000364000c1e1920 */
.L_x_37:
[----:B------:R-:W-:Y:S05]  /*2560*/  BSYNC B1 ;  /* 0x0000000000017941 */ /* 0x000fea0003800000 */
.L_x_36:
[----:B-----5:R-:W-:Y:S01]  /*2570*/  LOP3.LUT R88, R169, 0xffffe000, RZ, 0xc0, !PT ;  /* 0xffffe000a9587812 */ /* 0x020fe200078ec0ff */
[----:B0-----:R-:W-:Y:S01]  /*2580*/  IMAD.IADD R171, R173, 0x1, R167 ;  /* 0x00000001adab7824 */ /* 0x001fe200078e02a7 */
[----:B------:R-:W-:Y:S02]  /*2590*/  ISETP.GT.AND P0, PT, R157, 0x8, PT ;  /* 0x000000089d00780c */ /* 0x000fe40003f04270 */
[----:B------:R-:W-:Y:S01]  /*25a0*/  IADD3 R167, P4, R14, R166, RZ ;  /* 0x000000a60ea77210 */ /* 0x000fe20007f9e0ff */
[----:B------:R-:W-:Y:S01]  /*25b0*/  FMUL R88, R88, R155 ;  /* 0x0000009b58587220 */ /* 0x000fe20000400000 */
[----:B------:R-:W-:-:S03]  /*25c0*/  ISETP.GT.AND P2, PT, R0, RZ, P0 ;  /* 0x000000ff0000720c */ /* 0x000fc60000744270 */
[----:B------:R-:W-:Y:S02]  /*25d0*/  IMAD.X R168, R171, 0x1, R21, P4 ;  /* 0x00000001aba87824 */ /* 0x000fe400020e0615 */
[----:B------:R-:W-:Y:S01]  /*25e0*/  FFMA R175, R89, R154, R88 ;  /* 0x0000009a59af7223 */ /* 0x000fe20000000058 */
[----:B------:R-:W-:-:S04]  /*25f0*/  LEA R172, P4, R167, R8, 0x2 ;  /* 0x00000008a7ac7211 */ /* 0x000fc800078810ff */
[----:B------:R-:W-:Y:S01]  /*2600*/  LEA.HI.X R173, R167, R9, R168, 0x2, P4 ;  /* 0x00000009a7ad7211 */ /* 0x000fe200020f14a8 */
[----:B------:R-:W-:Y:S01]  /*2610*/  IMAD.MOV.U32 R168, RZ, RZ, R169 ;  /* 0x000000ffffa87224 */ /* 0x000fe200078e00a9 */
[----:B------:R-:W-:-:S05]  /*2620*/  F2FP.TF32.F32.PACK_B R175, R175 ;  /* 0x000000afffaf723e */ /* 0x000fca00024050ff */
[----:B------:R0:W-:Y:S04]  /*2630*/  @P3 STG.E desc[UR36][R158.64+0x4], R175 ;  /* 0x000004af9e003986 */ /* 0x0001e8000c101924 */
[----:B------:R-:W2:Y:S01]  /*2640*/  @P2 LDG.E.LTC128B R168, desc[UR36][R172.64] ;  /* 0x00000024aca82981 */ /* 0x000ea2000c1e1920 */
[----:B------:R-:W-:Y:S01]  /*2650*/  IADD3 R166, P3, R6, R166, RZ ;  /* 0x000000a606a67210 */ /* 0x000fe20007f7e0ff */
[----:B------:R-:W-:Y:S01]  /*2660*/  IMAD.SHL.U32 R169, R4, 0x20, RZ ;  /* 0x0000002004a97824 */ /* 0x000fe200078e00ff */
[----:B------:R-:W-:Y:S03]  /*2670*/  BSSY B1, `(.L_x_38) ;  /* 0x0000011000017945 */ /* 0x000fe60003800000 */
[----:B------:R-:W-:Y:S01]  /*2680*/  IMAD.X R167, R7, 0x1, R171, P3 ;  /* 0x0000000107a77824 */ /* 0x000fe200018e06ab */
[----:B------:R-:W-:Y:S01]  /*2690*/  IADD3 R170, P3, R169, R158, RZ ;  /* 0x0000009ea9aa7210 */ /* 0x000fe20007f7e0ff */
[----:B------:R-:W-:-:S04]  /*26a0*/  IMAD.WIDE.U32 R166, R23, R10, R166 ;  /* 0x0000000a17a67225 */ /* 0x000fc800078e00a6 */
[----:B------:R-:W-:Y:S01]  /*26b0*/  IMAD.IADD R171, R11, 0x1, R167 ;  /* 0x000000010bab7824 */ /* 0x000fe200078e02a7 */
[----:B------:R-:W-:Y:S02]  /*26c0*/  SHF.L.U64.HI R167, R4, 0x5, R5 ;  /* 0x0000000504a77819 */ /* 0x000fe40000010205 */
[----:B--2---:R-:W-:-:S05]  /*26d0*/  LOP3.LUT R88, R168, 0xffffe000, RZ, 0xc0, !PT ;  /* 0xffffe000a8587812 */ /* 0x004fca00078ec0ff */
[----:B------:R-:W-:Y:S01]  /*26e0*/  FMUL R89, R88, R155 ;  /* 0x0000009b58597220 */ /* 0x000fe20000400000 */
[----:B------:R-:W-:-:S03]  /*26f0*/  LEA R88, P4, R166, R8, 0x2 ;  /* 0x00000008a6587211 */ /* 0x000fc600078810ff */
[----:B------:R-:W-:Y:S01]  /*2700*/  FFMA R173, R90, R154, R89 ;  /* 0x0000009a5aad7223 */ /* 0x000fe20000000059 */
[----:B------:R-:W-:Y:S01]  /*2710*/  LEA.HI.X R89, R166, R9, R171, 0x2, P4 ;  /* 0x00000009a6597211 */ /* 0x000fe200020f14ab */
[----:B------:R-:W-:Y:S01]  /*2720*/  IMAD.X R171, R167, 0x1, R159, P3 ;  /* 0x00000001a7ab7824 */ /* 0x000fe200018e069f */
[----:B------:R-:W-:Y:S02]  /*2730*/  ISETP.GT.AND P4, PT, R0, 0x1, P0 ;  /* 0x000000010000780c */ /* 0x000fe40000784270 */
[----:B------:R-:W-:-:S05]  /*2740*/  F2FP.TF32.F32.PACK_B R173, R173 ;  /* 0x000000adffad723e */ /* 0x000fca00024050ff */
[----:B------:R0:W-:Y:S06]  /*2750*/  @P2 STG.E desc[UR36][R170.64], R173 ;  /* 0x000000adaa002986 */ /* 0x0001ec000c101924 */
[----:B------:R-:W-:Y:S05]  /*2760*/  @!P4 BRA `(.L_x_39) ;  /* 0x000000000004c947 */ /* 0x000fea0003800000 */
[----:B------:R2:W5:Y:S02]  /*2770*/  LDG.E.LTC128B R168, desc[UR36][R88.64+0x4] ;  /* 0x0000042458a87981 */ /* 0x000564000c1e1920 */
.L_x_39:
[----:B------:R-:W-:Y:S05]  /*2780*/  BSYNC B1 ;  /* 0x0000000000017941 */ /* 0x000fea0003800000 */
.L_x_38:
[----:B-----5:R-:W-:Y:S01]  /*2790*/  LOP3.LUT R90, R168, 0xffffe000, RZ, 0xc0, !PT ;  /* 0xffffe000a85a7812 */ /* 0x020fe200078ec0ff */
[----:B------:R-:W-:Y:S01]  /*27a0*/  BSSY B1, `(.L_x_40) ;  /* 0x000000a000017945 */ /* 0x000fe20003800000 */
[----:B------:R-:W-:-:S03]  /*27b0*/  ISETP.GT.AND P2, PT, R0, 0x8, P1 ;  /* 0x000000080000780c */ /* 0x000fc60000f44270 */
[----:B------:R-:W-:-:S04]  /*27c0*/  FMUL R90, R90, R155 ;  /* 0x0000009b5a5a7220 */ /* 0x000fc80000400000 */
[----:B0-----:R-:W-:Y:S01]  /*27d0*/  FFMA R173, R91, R154, R90 ;  /* 0x0000009a5bad7223 */ /* 0x001fe2000000005a */
[----:B------:R-:W-:Y:S02]  /*27e0*/  @P4 IMAD.MOV.U32 R90, RZ, RZ, R170 ;  /* 0x000000ffff5a4224 */ /* 0x000fe400078e00aa */
[----:B------:R-:W-:Y:S02]  /*27f0*/  @P4 IMAD.MOV.U32 R91, RZ, RZ, R171 ;  /* 0x000000ffff5b4224 */ /* 0x000fe400078e00ab */
[----:B------:R-:W-:-:S05]  /*2800*/  F2FP.TF32.F32.PACK_B R173, R173 ;  /* 0x000000adffad723e */ /* 0x000fca00024050ff */
[----:B------:R0:W-:Y:S01]  /*2810*/  @P4 STG.E desc[UR36][R90.64+0x4], R173 ;  /* 0x000004ad5a004986 */ /* 0x0001e2000c101924 */
[----:B------:R-:W-:Y:S05]  /*2820*/  @!P2 BRA `(.L_x_41) ;  /* 0x000000000004a947 */ /* 0x000fea0003800000 */
[----:B------:R3:W5:Y:S02]  /*2830*/  LDG.E.LTC128B R168, desc[UR36][R162.64+0x20] ;  /* 0x00002024a2a87981 */ /* 0x000764000c1e1920 */
.L_x_41:
[----:B------:R-:W-:Y:S05]  /*2840*/  BSYNC B1 ;  /* 0x0000000000017941 */ /* 0x000fea0003800000 */
.L_x_40:
[----:B0----5:R-:W-:Y:S01]  /*2850*/  LOP3.LUT R90, R168, 0xffffe000, RZ, 0xc0, !PT ;  /* 0xffffe000a85a7812 */ /* 0x021fe200078ec0ff */
[----:B------:R-:W-:Y:S01]  /*2860*/  BSSY B1, `(.L_x_42) ;  /* 0x000000a000017945 */ /* 0x000fe20003800000 */
[----:B------:R-:W-:-:S03]  /*2870*/  ISETP.GT.AND P3, PT, R0, 0x9, P1 ;  /* 0x000000090000780c */ /* 0x000fc60000f64270 */
[----:B------:R-:W-:Y:S01]  /*2880*/  FMUL R91, R90, R155 ;  /* 0x0000009b5a5b7220 */ /* 0x000fe20000400000 */
[----:B------:R-:W-:-:S03]  /*2890*/  @P2 IMAD.MOV.U32 R90, RZ, RZ, R158 ;  /* 0x000000ffff5a2224 */ /* 0x000fc600078e009e */
[----:B------:R-:W-:Y:S01]  /*28a0*/  FFMA R173, R92, R154, R91 ;  /* 0x0000009a5cad7223 */ /* 0x000fe2000000005b */
[----:B------:R-:W-:-:S04]  /*28b0*/  @P2 IMAD.MOV.U32 R91, RZ, RZ, R159 ;  /* 0x000000ffff5b2224 */ /* 0x000fc800078e009f */
[----:B------:R-:W-:-:S05]  /*28c0*/  F2FP.TF32.F32.PACK_B R173, R173 ;  /* 0x000000adffad723e */ /* 0x000fca00024050ff */
[----:B------:R0:W-:Y:S01]  /*28d0*/  @P2 STG.E desc[UR36][R90.64+0x20], R173 ;  /* 0x000020ad5a002986 */ /* 0x0001e2000c101924 */
[----:B------:R-:W-:Y:S05]  /*28e0*/  @!P3 BRA `(.L_x_43) ;  /* 0x000000000004b947 */ /* 0x000fea0003800000 */
[----:B------:R4:W5:Y:S02]  /*28f0*/  LDG.E.LTC128B R168, desc[UR36][R162.64+0x24] ;  /* 0x00002424a2a87981 */ /* 0x000964000c1e1920 */
.L_x_43:
[----:B------:R-:W-:Y:S05]  /*2900*/  BSYNC B1 ;  /* 0x0000000000017941 */ /* 0x000fea0003800000 */
.L_x_42:
[----:B0----5:R-:W-:Y:S01]  /*2910*/  LOP3.LUT R90, R168, 0xffffe000, RZ, 0xc0, !PT ;  /* 0xffffe000a85a7812 */ /* 0x021fe200078ec0ff */
[----:B------:R-:W-:Y:S01]  /*2920*/  @P3 IMAD.MOV.U32 R91, RZ, RZ, R159 ;  /* 0x000000ffff5b3224 */ /* 0x000fe200078e009f */
[----:B------:R-:W-:Y:S01]  /*2930*/  ISETP.GT.AND P2, PT, R0, 0x8, P0 ;  /* 0x000000080000780c */ /* 0x000fe20000744270 */
[----:B------:R-:W-:Y:S02]  /*2940*/  BSSY B1, `(.L_x_44) ;  /* 0x0000008000017945 */ /* 0x000fe40003800000 */
[----:B------:R-:W-:-:S04]  /*2950*/  FMUL R90, R90, R155 ;  /* 0x0000009b5a5a7220 */ /* 0x000fc80000400000 */
[----:B------:R-:W-:Y:S01]  /*2960*/  FFMA R93, R93, R154, R90 ;  /* 0x0000009a5d5d7223 */ /* 0x000fe2000000005a */
[----:B------:R-:W-:-:S04]  /*2970*/  @P3 IMAD.MOV.U32 R90, RZ, RZ, R158 ;  /* 0x000000ffff5a3224 */ /* 0x000fc800078e009e */
[----:B------:R-:W-:-:S05]  /*2980*/  F2FP.TF32.F32.PACK_B R93, R93 ;  /* 0x0000005dff5d723e */ /* 0x000fca00024050ff */
[----:B------:R0:W-:Y:S01]  /*2990*/  @P3 STG.E desc[UR36][R90.64+0x24], R93 ;  /* 0x0000245d5a003986 */ /* 0x0001e2000c101924 */
[----:B------:R-:W-:Y:S05]  /*29a0*/  @!P2 BRA `(.L_x_45) ;  /* 0x000000000004a947 */ /* 0x000fea0003800000 */
[----:B------:R0:W5:Y:S02]  /*29b0*/  LDG.E.LTC128B R168, desc[UR36][R88.64+0x20] ;  /* 0x0000202458a87981 */ /* 0x000164000c1e1920 */
.L_x_45:
[----:B------:R-:W-:Y:S05]  /*29c0*/  BSYNC B1 ;  /* 0x0000000000017941 */ /* 0x000fea0003800000 */
.L_x_44:
        /* <DEDUP_REMOVED lines=11> */
.L_x_47:
[----:B------:R-:W-:Y:S05]  /*2a80*/  BSYNC B1 ;  /* 0x0000000000017941 */ /* 0x000fea0003800000 */
.L_x_46:
        /* <DEDUP_REMOVED lines=11> */
.L_x_49:
[----:B------:R-:W-:Y:S05]  /*2b40*/  BSYNC B1 ;  /* 0x0000000000017941 */ /* 0x000fea0003800000 */
.L_x_48:
        /* <DEDUP_REMOVED lines=11> */
.L_x_51:
[----:B------:R-:W-:Y:S05]  /*2c00*/  BSYNC B1 ;  /* 0x0000000000017941 */ /* 0x000fea0003800000 */
.L_x_50:
        /* <DEDUP_REMOVED lines=11> */
.L_x_53:
[----:B------:R-:W-:Y:S05]  /*2cc0*/  BSYNC B1 ;  /* 0x0000000000017941 */ /* 0x000fea0003800000 */
.L_x_52:
        /* <DEDUP_REMOVED lines=11> */
.L_x_55:
[----:B------:R-:W-:Y:S05]  /*2d80*/  BSYNC B1 ;  /* 0x0000000000017941 */ /* 0x000fea0003800000 */
.L_x_54:
        /* <DEDUP_REMOVED lines=11> */
.L_x_57:
[----:B------:R-:W-:Y:S05]  /*2e40*/  BSYNC B1 ;  /* 0x0000000000017941 */ /* 0x000fea0003800000 */
.L_x_56:
        /* <DEDUP_REMOVED lines=11> */
.L_x_59:
[----:B------:R-:W-:Y:S05]  /*2f00*/  BSYNC B1 ;  /* 0x0000000000017941 */ /* 0x000fea0003800000 */
.L_x_58:
        /* <DEDUP_REMOVED lines=11> */
.L_x_61:
[----:B------:R-:W-:Y:S05]  /*2fc0*/  BSYNC B1 ;  /* 0x0000000000017941 */ /* 0x000fea0003800000 */
.L_x_60:
        /* <DEDUP_REMOVED lines=11> */
.L_x_63:
[----:B------:R-:W-:Y:S05]  /*3080*/  BSYNC B1 ;  /* 0x0000000000017941 */ /* 0x000fea0003800000 */
.L_x_62:
        /* <DEDUP_REMOVED lines=11> */
.L_x_65:
[----:B------:R-:W-:Y:S05]  /*3140*/  BSYNC B1 ;  /* 0x0000000000017941 */ /* 0x000fea0003800000 */
.L_x_64:
        /* <DEDUP_REMOVED lines=11> */
.L_x_67:
[----:B------:R-:W-:Y:S05]  /*3200*/  BSYNC B1 ;  /* 0x0000000000017941 */ /* 0x000fea0003800000 */
.L_x_66:
        /* <DEDUP_REMOVED lines=11> */
.L_x_69:
[----:B------:R-:W-:Y:S05]  /*32c0*/  BSYNC B1 ;  /* 0x0000000000017941 */ /* 0x000fea0003800000 */
.L_x_68:
        /* <DEDUP_REMOVED lines=11> */
.L_x_71:
[----:B------:R-:W-:Y:S05]  /*3380*/  BSYNC B1 ;  /* 0x0000000000017941 */ /* 0x000fea0003800000 */
.L_x_70:
        /* <DEDUP_REMOVED lines=11> */
.L_x_73:
[----:B------:R-:W-:Y:S05]  /*3440*/  BSYNC B1 ;  /* 0x0000000000017941 */ /* 0x000fea0003800000 */
.L_x_72:
        /* <DEDUP_REMOVED lines=11> */
.L_x_75:
[----:B------:R-:W-:Y:S05]  /*3500*/  BSYNC B1 ;  /* 0x0000000000017941 */ /* 0x000fea0003800000 */
.L_x_74:
        /* <DEDUP_REMOVED lines=11> */
.L_x_77:
[----:B------:R-:W-:Y:S05]  /*35c0*/  BSYNC B1 ;  /* 0x0000000000017941 */ /* 0x000fea0003800000 */
.L_x_76:
        /* <DEDUP_REMOVED lines=11> */
.L_x_79:
[----:B------:R-:W-:Y:S05]  /*3680*/  BSYNC B1 ;  /* 0x0000000000017941 */ /* 0x000fea0003800000 */
.L_x_78:
        /* <DEDUP_REMOVED lines=11> */
.L_x_81:
[----:B------:R-:W-:Y:S05]  /*3740*/  BSYNC B1 ;  /* 0x0000000000017941 */ /* 0x000fea0003800000 */
.L_x_80:
        /* <DEDUP_REMOVED lines=11> */
.L_x_83:
[----:B------:R-:W-:Y:S05]  /*3800*/  BSYNC B1 ;  /* 0x0000000000017941 */ /* 0x000fea0003800000 */
.L_x_82:
        /* <DEDUP_REMOVED lines=11> */
.L_x_85:
[----:B------:R-:W-:Y:S05]  /*38c0*/  BSYNC B1 ;  /* 0x0000000000017941 */ /* 0x000fea0003800000 */
.L_x_84:
        /* <DEDUP_REMOVED lines=11> */
.L_x_87:
[----:B------:R-:W-:Y:S05]  /*3980*/  BSYNC B1 ;  /* 0x0000000000017941 */ /* 0x000fea0003800000 */
.L_x_86:
        /* <DEDUP_REMOVED lines=11> */
.L_x_89:
[----:B------:R-:W-:Y:S05]  /*3a40*/  BSYNC B1 ;  /* 0x0000000000017941 */ /* 0x000fea0003800000 */
.L_x_88:
        /* <DEDUP_REMOVED lines=11> */
.L_x_91:
[----:B------:R-:W-:Y:S05]  /*3b00*/  BSYNC B1 ;  /* 0x0000000000017941 */ /* 0x000fea0003800000 */
.L_x_90:
        /* <DEDUP_REMOVED lines=11> */
.L_x_93:
[----:B------:R-:W-:Y:S05]  /*3bc0*/  BSYNC B1 ;  /* 0x0000000000017941 */ /* 0x000fea0003800000 */
.L_x_92:
        /* <DEDUP_REMOVED lines=11> */
.L_x_95:
[----:B------:R-:W-:Y:S05]  /*3c80*/  BSYNC B1 ;  /* 0x0000000000017941 */ /* 0x000fea0003800000 */
.L_x_94:
        /* <DEDUP_REMOVED lines=11> */
.L_x_97:
[----:B------:R-:W-:Y:S05]  /*3d40*/  BSYNC B1 ;  /* 0x0000000000017941 */ /* 0x000fea0003800000 */
.L_x_96:
        /* <DEDUP_REMOVED lines=11> */
.L_x_99:
[----:B------:R-:W-:Y:S05]  /*3e00*/  BSYNC B1 ;  /* 0x0000000000017941 */ /* 0x000fea0003800000 */
.L_x_98:
        /* <DEDUP_REMOVED lines=11> */
.L_x_101:
[----:B------:R-:W-:Y:S05]  /*3ec0*/  BSYNC B1 ;  /* 0x0000000000017941 */ /* 0x000fea0003800000 */
.L_x_100:
        /* <DEDUP_REMOVED lines=11> */
.L_x_103:
[----:B------:R-:W-:Y:S05]  /*3f80*/  BSYNC B1 ;  /* 0x0000000000017941 */ /* 0x000fea0003800000 */
.L_x_102:
        /* <DEDUP_REMOVED lines=11> */
.L_x_105:
[----:B------:R-:W-:Y:S05]  /*4040*/  BSYNC B1 ;  /* 0x0000000000017941 */ /* 0x000fea0003800000 */
.L_x_104:
        /* <DEDUP_REMOVED lines=11> */
.L_x_107:
[----:B------:R-:W-:Y:S05]  /*4100*/  BSYNC B1 ;  /* 0x0000000000017941 */ /* 0x000fea0003800000 */
.L_x_106:
        /* <DEDUP_REMOVED lines=11> */
.L_x_109:
[----:B------:R-:W-:Y:S05]  /*41c0*/  BSYNC B1 ;  /* 0x0000000000017941 */ /* 0x000fea0003800000 */
.L_x_108:
        /* <DEDUP_REMOVED lines=11> */
.L_x_111:
[----:B------:R-:W-:Y:S05]  /*4280*/  BSYNC B1 ;  /* 0x0000000000017941 */ /* 0x000fea0003800000 */
.L_x_110:
        /* <DEDUP_REMOVED lines=11> */
.L_x_113:
[----:B------:R-:W-:Y:S05]  /*4340*/  BSYNC B1 ;  /* 0x0000000000017941 */ /* 0x000fea0003800000 */
.L_x_112:
        /* <DEDUP_REMOVED lines=11> */
.L_x_115:
[----:B------:R-:W-:Y:S05]  /*4400*/  BSYNC B1 ;  /* 0x0000000000017941 */ /* 0x000fea0003800000 */
.L_x_114:
        /* <DEDUP_REMOVED lines=11> */
.L_x_117:
[----:B------:R-:W-:Y:S05]  /*44c0*/  BSYNC B1 ;  /* 0x0000000000017941 */ /* 0x000fea0003800000 */
.L_x_116:
        /* <DEDUP_REMOVED lines=11> */
.L_x_119:
[----:B------:R-:W-:Y:S05]  /*4580*/  BSYNC B1 ;  /* 0x0000000000017941 */ /* 0x000fea0003800000 */
.L_x_118:
        /* <DEDUP_REMOVED lines=11> */
.L_x_121:
[----:B------:R-:W-:Y:S05]  /*4640*/  BSYNC B1 ;  /* 0x0000000000017941 */ /* 0x000fea0003800000 */
.L_x_120:
        /* <DEDUP_REMOVED lines=11> */
.L_x_123:
[----:B------:R-:W-:Y:S05]  /*4700*/  BSYNC B1 ;  /* 0x0000000000017941 */ /* 0x000fea0003800000 */
.L_x_122:
        /* <DEDUP_REMOVED lines=11> */
.L_x_125:
[----:B------:R-:W-:Y:S05]  /*47c0*/  BSYNC B1 ;  /* 0x0000000000017941 */ /* 0x000fea0003800000 */
.L_x_124:
        /* <DEDUP_REMOVED lines=11> */
.L_x_127:
[----:B------:R-:W-:Y:S05]  /*4880*/  BSYNC B1 ;  /* 0x0000000000017941 */ /* 0x000fea0003800000 */
.L_x_126:
        /* <DEDUP_REMOVED lines=11> */
.L_x_129:
[----:B------:R-:W-:Y:S05]  /*4940*/  BSYNC B1 ;  /* 0x0000000000017941 */ /* 0x000fea0003800000 */
.L_x_128:
        /* <DEDUP_REMOVED lines=11> */
.L_x_131:
[----:B------:R-:W-:Y:S05]  /*4a00*/  BSYNC B1 ;  /* 0x0000000000017941 */ /* 0x000fea0003800000 */
.L_x_130:
        /* <DEDUP_REMOVED lines=11> */
.L_x_133:
[----:B------:R-:W-:Y:S05]  /*4ac0*/  BSYNC B1 ;  /* 0x0000000000017941 */ /* 0x000fea0003800000 */
.L_x_132:
        /* <DEDUP_REMOVED lines=11> */
.L_x_135:
[----:B------:R-:W-:Y:S05]  /*4b80*/  BSYNC B1 ;  /* 0x0000000000017941 */ /* 0x000fea0003800000 */
.L_x_134:
        /* <DEDUP_REMOVED lines=11> */
.L_x_137:
[----:B------:R-:W-:Y:S05]  /*4c40*/  BSYNC B1 ;  /* 0x0000000000017941 */ /* 0x000fea0003800000 */
.L_x_136:
        /* <DEDUP_REMOVED lines=11> */
.L_x_139:
[----:B------:R-:W-:Y:S05]  /*4d00*/  BSYNC B1 ;  /* 0x0000000000017941 */ /* 0x000fea0003800000 */
.L_x_138:
        /* <DEDUP_REMOVED lines=11> */
.L_x_141:
[----:B------:R-:W-:Y:S05]  /*4dc0*/  BSYNC B1 ;  /* 0x0000000000017941 */ /* 0x000fea0003800000 */
.L_x_140:
        /* <DEDUP_REMOVED lines=11> */
.L_x_143:
[----:B------:R-:W-:Y:S05]  /*4e80*/  BSYNC B1 ;  /* 0x0000000000017941 */ /* 0x000fea0003800000 */
.L_x_142:
        /* <DEDUP_REMOVED lines=11> */
.L_x_145:
[----:B------:R-:W-:Y:S05]  /*4f40*/  BSYNC B1 ;  /* 0x0000000000017941 */ /* 0x000fea0003800000 */
.L_x_144:
        /* <DEDUP_REMOVED lines=11> */
.L_x_147:
[----:B------:R-:W-:Y:S05]  /*5000*/  BSYNC B1 ;  /* 0x0000000000017941 */ /* 0x000fea0003800000 */
.L_x_146:
        /* <DEDUP_REMOVED lines=11> */
.L_x_149:
[----:B------:R-:W-:Y:S05]  /*50c0*/  BSYNC B1 ;  /* 0x0000000000017941 */ /* 0x000fea0003800000 */
.L_x_148:
        /* <DEDUP_REMOVED lines=11> */
.L_x_151:
[----:B------:R-:W-:Y:S05]  /*5180*/  BSYNC B1 ;  /* 0x0000000000017941 */ /* 0x000fea0003800000 */
.L_x_150:
        /* <DEDUP_REMOVED lines=11> */
.L_x_153:
[----:B------:R-:W-:Y:S05]  /*5240*/  BSYNC B1 ;  /* 0x0000000000017941 */ /* 0x000fea0003800000 */
.L_x_152:
        /* <DEDUP_REMOVED lines=11> */
.L_x_155:
[----:B------:R-:W-:Y:S05]  /*5300*/  BSYNC B1 ;  /* 0x0000000000017941 */ /* 0x000fea0003800000 */
.L_x_154:
        /* <DEDUP_REMOVED lines=11> */
.L_x_157:
[----:B------:R-:W-:Y:S05]  /*53c0*/  BSYNC B1 ;  /* 0x0000000000017941 */ /* 0x000fea0003800000 */
.L_x_156:
[----:B0----5:R-:W-:Y:S01]  /*53d0*/  LOP3.LUT R90, R168, 0xffffe000, RZ, 0xc0, !PT ;  /* 0xffffe000a85a7812 */ /* 0x021fe200078ec0ff */
[----:B------:R-:W-:Y:S01]  /*53e0*/  BSSY B1, `(.L_x_158) ;  /* 0x000000d000017945 */ /* 0x000fe20003800000 */
[----:B------:R-:W-:-:S03]  /*53f0*/  IADD3 R165, P1, R165, 0x80, RZ ;  /* 0x00000080a5a57810 */ /* 0x000fc60007f3e0ff */
[----:B------:R-:W-:Y:S01]  /*5400*/  FMUL R91, R90, R155 ;  /* 0x0000009b5a5b7220 */ /* 0x000fe20000400000 */
[----:B------:R-:W-:Y:S02]  /*5410*/  @P2 IMAD.MOV.U32 R90, RZ, RZ, R170 ;  /* 0x000000ffff5a2224 */ /* 0x000fe400078e00aa */
[----:B------:R-:W-:Y:S02]  /*5420*/  IMAD.X R153, RZ, RZ, R153, P1 ;  /* 0x000000ffff997224 */ /* 0x000fe400008e0699 */
[----:B------:R-:W-:Y:S01]  /*5430*/  FFMA R93, R150, R154, R91 ;  /* 0x0000009a965d7223 */ /* 0x000fe2000000005b */
[----:B------:R-:W-:Y:S01]  /*5440*/  @P2 IMAD.MOV.U32 R91, RZ, RZ, R171 ;  /* 0x000000ffff5b2224 */ /* 0x000fe200078e00ab */
[----:B------:R-:W-:Y:S01]  /*5450*/  ISETP.GT.AND P1, PT, R0, 0x79, P0 ;  /* 0x000000790000780c */ /* 0x000fe20000724270 */
[----:B------:R-:W-:Y:S02]  /*5460*/  IMAD R92, R153, R12, RZ ;  /* 0x0000000c995c7224 */ /* 0x000fe400078e02ff */
[----:B------:R-:W-:-:S05]  /*5470*/  F2FP.TF32.F32.PACK_B R93, R93 ;  /* 0x0000005dff5d723e */ /* 0x000fca00024050ff */
[----:B------:R0:W-:Y:S05]  /*5480*/  @P2 STG.E desc[UR36][R90.64+0x1e0], R93 ;  /* 0x0001e05d5a002986 */ /* 0x0001ea000c101924 */
[----:B------:R-:W-:Y:S05]  /*5490*/  @!P1 BRA `(.L_x_159) ;  /* 0x0000000000049947 */ /* 0x000fea0003800000 */
[----:B------:R0:W5:Y:S02]  /*54a0*/  LDG.E.LTC128B R168, desc[UR36][R88.64+0x1e4] ;  /* 0x0001e42458a87981 */ /* 0x000164000c1e1920 */
.L_x_159:
[----:B------:R-:W-:Y:S05]  /*54b0*/  BSYNC B1 ;  /* 0x0000000000017941 */ /* 0x000fea0003800000 */
.L_x_158:
[----:B0----5:R-:W-:Y:S01]  /*54c0*/  LOP3.LUT R90, R168, 0xffffe000, RZ, 0xc0, !PT ;  /* 0xffffe000a85a7812 */ /* 0x021fe200078ec0ff */
[----:B------:R-:W-:Y:S01]  /*54d0*/  IMAD R99, R165, R13, R92 ;  /* 0x0000000da5637224 */ /* 0x000fe200078e025c */
[----:B------:R-:W-:Y:S01]  /*54e0*/  ISETP.GT.AND P0, PT, R157, 0x80, PT ;  /* 0x000000809d00780c */ /* 0x000fe20003f04270 */
[----:B--2---:R-:W-:-:S04]  /*54f0*/  IMAD.WIDE.U32 R88, R165, R12, R20 ;  /* 0x0000000ca5587225 */ /* 0x004fc800078e0014 */
[----:B------:R-:W-:Y:S01]  /*5500*/  FMUL R90, R90, R155 ;  /* 0x0000009b5a5a7220 */ /* 0x000fe20000400000 */
[----:B------:R-:W-:Y:S01]  /*5510*/  ISETP.GT.AND P2, PT, R0, RZ, P0 ;  /* 0x000000ff0000720c */ /* 0x000fe20000744270 */
[----:B------:R-:W-:Y:S02]  /*5520*/  IMAD.IADD R13, R89, 0x1, R99 ;  /* 0x00000001590d7824 */ /* 0x000fe400078e0263 */
[----:B------:R-:W-:Y:S01]  /*5530*/  FFMA R151, R151, R154, R90 ;  /* 0x0000009a97977223 */ /* 0x000fe2000000005a */
[----:B------:R-:W-:-:S04]  /*5540*/  LEA R90, P3, R88, R8, 0x2 ;  /* 0x00000008585a7211 */ /* 0x000fc800078610ff */
[----:B------:R-:W-:Y:S02]  /*5550*/  F2FP.TF32.F32.PACK_B R151, R151 ;  /* 0x00000097ff97723e */ /* 0x000fe400024050ff */
[----:B------:R-:W-:-:S03]  /*5560*/  LEA.HI.X R91, R88, R9, R13, 0x2, P3 ;  /* 0x00000009585b7211 */ /* 0x000fc600018f140d */
[----:B------:R0:W-:Y:S04]  /*5570*/  @P1 STG.E desc[UR36][R170.64+0x1e4], R151 ;  /* 0x0001e497aa001986 */ /* 0x0001e8000c101924 */
[----:B------:R-:W2:Y:S01]  /*5580*/  @P2 LDG.E.LTC128B R168, desc[UR36][R90.64] ;  /* 0x000000245aa82981 */ /* 0x000ea2000c1e1920 */
[----:B------:R-:W-:Y:S01]  /*5590*/  IMAD.WIDE.U32 R88, R165, R12, R6 ;  /* 0x0000000ca5587225 */ /* 0x000fe200078e0006 */
[----:B------:R-:W-:Y:S01]  /*55a0*/  SHF.L.U64.HI R97, R4, 0x9, R5 ;  /* 0x0000000904617819 */ /* 0x000fe20000010205 */
[----:B------:R-:W-:Y:S01]  /*55b0*/  BSSY B1, `(.L_x_160) ;  /* 0x0000012000017945 */ /* 0x000fe20003800000 */
[----:B------:R-:W-:Y:S01]  /*55c0*/  ISETP.GT.AND P3, PT, R0, 0x1, P0 ;  /* 0x000000010000780c */ /* 0x000fe20000764270 */
[----:B------:R-:W-:Y:S02]  /*55d0*/  IMAD.IADD R89, R99, 0x1, R89 ;  /* 0x0000000163597824 */ /* 0x000fe400078e0259 */
[----:B------:R-:W-:-:S02]  /*55e0*/  IMAD.SHL.U32 R95, R4, 0x200, RZ ;  /* 0x00000200045f7824 */ /* 0x000fc400078e00ff */
[----:B------:R-:W-:Y:S01]  /*55f0*/  IMAD.WIDE.U32 R160, R165, R12, R160 ;  /* 0x0000000ca5a07225 */ /* 0x000fe200078e00a0 */
[----:B--2---:R-:W-:-:S05]  /*5600*/  LOP3.LUT R92, R168, 0xffffe000, RZ, 0xc0, !PT ;  /* 0xffffe000a85c7812 */ /* 0x004fca00078ec0ff */
[----:B------:R-:W-:Y:S01]  /*5610*/  FMUL R13, R92, R155 ;  /* 0x0000009b5c0d7220 */ /* 0x000fe20000400000 */
[----:B------:R-:W-:Y:S01]  /*5620*/  IMAD.WIDE.U32 R92, R23, R10, R88 ;  /* 0x0000000a175c7225 */ /* 0x000fe200078e0058 */
[----:B------:R-:W-:-:S03]  /*5630*/  IADD3 R88, P1, R95, R158, RZ ;  /* 0x0000009e5f587210 */ /* 0x000fc60007f3e0ff */
[----:B------:R-:W-:Y:S01]  /*5640*/  FFMA R13, R24, R154, R13 ;  /* 0x0000009a180d7223 */ /* 0x000fe2000000000d */
[----:B------:R-:W-:Y:S01]  /*5650*/  IMAD.IADD R5, R11, 0x1, R93 ;  /* 0x000000010b057824 */ /* 0x000fe200078e025d */
[C---:B------:R-:W-:Y:S01]  /*5660*/  LEA R4, P4, R92.reuse, R8, 0x2 ;  /* 0x000000085c047211 */ /* 0x040fe200078810ff */
[----:B------:R-:W-:Y:S02]  /*5670*/  IMAD.X R89, R97, 0x1, R159, P1 ;  /* 0x0000000161597824 */ /* 0x000fe400008e069f */
[----:B------:R-:W-:Y:S02]  /*5680*/  F2FP.TF32.F32.PACK_B R13, R13 ;  /* 0x0000000dff0d723e */ /* 0x000fe400024050ff */
[----:B------:R-:W-:-:S03]  /*5690*/  LEA.HI.X R5, R92, R9, R5, 0x2, P4 ;  /* 0x000000095c057211 */ /* 0x000fc600020f1405 */
[----:B------:R0:W-:Y:S01]  /*56a0*/  @P2 STG.E desc[UR36][R88.64], R13 ;  /* 0x0000000d58002986 */ /* 0x0001e2000c101924 */
[----:B------:R-:W-:Y:S05]  /*56b0*/  @!P3 BRA `(.L_x_161) ;  /* 0x000000000004b947 */ /* 0x000fea0003800000 */
[----:B------:R2:W5:Y:S02]  /*56c0*/  LDG.E.LTC128B R168, desc[UR36][R4.64+0x4] ;  /* 0x0000042404a87981 */ /* 0x000564000c1e1920 */
.L_x_161:
[----:B------:R-:W-:Y:S05]  /*56d0*/  BSYNC B1 ;  /* 0x0000000000017941 */ /* 0x000fea0003800000 */
.L_x_160:
[----:B-----5:R-:W-:Y:S01]  /*56e0*/  LOP3.LUT R12, R168, 0xffffe000, RZ, 0xc0, !PT ;  /* 0xffffe000a80c7812 */ /* 0x020fe200078ec0ff */
[----:B------:R-:W-:Y:S01]  /*56f0*/  IMAD.IADD R99, R99, 0x1, R161 ;  /* 0x0000000163637824 */ /* 0x000fe200078e02a1 */
[-C--:B------:R-:W-:Y:S01]  /*5700*/  IADD3 R14, P2, R14, R160.reuse, RZ ;  /* 0x000000a00e0e7210 */ /* 0x080fe20007f5e0ff */
[----:B------:R-:W-:Y:S01]  /*5710*/  @P3 IMAD.MOV.U32 R15, RZ, RZ, R89 ;  /* 0x000000ffff0f3224 */ /* 0x000fe200078e0059 */
[----:B------:R-:W-:Y:S01]  /*5720*/  ISETP.GT.AND P1, PT, R157, 0x88, PT ;  /* 0x000000889d00780c */ /* 0x000fe20003f24270 */
[----:B------:R-:W-:Y:S01]  /*5730*/  FMUL R20, R12, R155 ;  /* 0x0000009b0c147220 */ /* 0x000fe20000400000 */
[----:B------:R-:W-:Y:S01]  /*5740*/  IADD3 R12, P4, R6, R160, RZ ;  /* 0x000000a0060c7210 */ /* 0x000fe20007f9e0ff */
[----:B------:R-:W-:Y:S02]  /*5750*/  BSSY B1, `(.L_x_162) ;  /* 0x000000d000017945 */ /* 0x000fe40003800000 */
[----:B------:R-:W-:Y:S01]  /*5760*/  FFMA R25, R25, R154, R20 ;  /* 0x0000009a19197223 */ /* 0x000fe20000000014 */
[----:B------:R-:W-:Y:S01]  /*5770*/  IMAD.X R20, R99, 0x1, R21, P2 ;  /* 0x0000000163147824 */ /* 0x000fe200010e0615 */
[----:B------:R-:W-:Y:S01]  /*5780*/  ISETP.GT.AND P2, PT, R0, RZ, P1 ;  /* 0x000000ff0000720c */ /* 0x000fe20000f44270 */
[----:B0-----:R-:W-:Y:S01]  /*5790*/  IMAD.X R13, R7, 0x1, R99, P4 ;  /* 0x00000001070d7824 */ /* 0x001fe200020e0663 */
[----:B------:R-:W-:-:S02]  /*57a0*/  LEA R6, P4, R14, R8, 0x2 ;  /* 0x000000080e067211 */ /* 0x000fc400078810ff */
[----:B------:R-:W-:Y:S01]  /*57b0*/  F2FP.TF32.F32.PACK_B R25, R25 ;  /* 0x00000019ff19723e */ /* 0x000fe200024050ff */
[----:B------:R-:W-:Y:S01]  /*57c0*/  IMAD.WIDE.U32 R12, R23, R10, R12 ;  /* 0x0000000a170c7225 */ /* 0x000fe200078e000c */
[----:B------:R-:W-:-:S03]  /*57d0*/  LEA.HI.X R7, R14, R9, R20, 0x2, P4 ;  /* 0x000000090e077211 */ /* 0x000fc600020f1414 */
[----:B------:R-:W-:-:S05]  /*57e0*/  @P3 IMAD.MOV.U32 R14, RZ, RZ, R88 ;  /* 0x000000ffff0e3224 */ /* 0x000fca00078e0058 */
[----:B------:R0:W-:Y:S01]  /*57f0*/  @P3 STG.E desc[UR36][R14.64+0x4], R25 ;  /* 0x000004190e003986 */ /* 0x0001e2000c101924 */
[----:B------:R-:W-:Y:S05]  /*5800*/  @!P2 BRA `(.L_x_163) ;  /* 0x000000000004a947 */ /* 0x000fea0003800000 */
[----:B------:R0:W5:Y:S02]  /*5810*/  LDG.E.LTC128B R168, desc[UR36][R6.64] ;  /* 0x0000002406a87981 */ /* 0x000164000c1e1920 */
.L_x_163:
[----:B------:R-:W-:Y:S05]  /*5820*/  BSYNC B1 ;  /* 0x0000000000017941 */ /* 0x000fea0003800000 */
.L_x_162:
[----:B0----5:R-:W-:Y:S01]  /*5830*/  LOP3.LUT R6, R168, 0xffffe000, RZ, 0xc0, !PT ;  /* 0xffffe000a8067812 */ /* 0x021fe200078ec0ff */
[----:B------:R-:W-:Y:S01]  /*5840*/  IMAD.IADD R11, R11, 0x1, R13 ;  /* 0x000000010b0b7824 */ /* 0x000fe200078e020d */
[----:B------:R-:W-:Y:S01]  /*5850*/  LEA R8, P4, R12, R8, 0x2 ;  /* 0x000000080c087211 */ /* 0x000fe200078810ff */
[----:B------:R-:W-:Y:S02]  /*5860*/  BSSY B1, `(.L_x_164) ;  /* 0x000000b000017945 */ /* 0x000fe40003800000 */
[----:B------:R-:W-:Y:S01]  /*5870*/  FMUL R7, R6, R155 ;  /* 0x0000009b06077220 */ /* 0x000fe20000400000 */
[----:B------:R-:W-:Y:S02]  /*5880*/  IADD3 R6, P3, R88, R169, RZ ;  /* 0x000000a958067210 */ /* 0x000fe40007f7e0ff */
[----:B------:R-:W-:Y:S01]  /*5890*/  LEA.HI.X R9, R12, R9, R11, 0x2, P4 ;  /* 0x000000090c097211 */ /* 0x000fe200020f140b */
[----:B------:R-:W-:Y:S01]  /*58a0*/  FFMA R13, R26, R154, R7 ;  /* 0x0000009a1a0d7223 */ /* 0x000fe20000000007 */
[----:B------:R-:W-:Y:S01]  /*58b0*/  ISETP.GT.AND P4, PT, R0, 0x1, P1 ;  /* 0x000000010000780c */ /* 0x000fe20000f84270 */
[----:B------:R-:W-:-:S03]  /*58c0*/  IMAD.X R7, R89, 0x1, R167, P3 ;  /* 0x0000000159077824 */ /* 0x000fc600018e06a7 */
[----:B------:R-:W-:-:S05]  /*58d0*/  F2FP.TF32.F32.PACK_B R13, R13 ;  /* 0x0000000dff0d723e */ /* 0x000fca00024050ff */
[----:B------:R0:W-:Y:S04]  /*58e0*/  @P2 STG.E desc[UR36][R6.64], R13 ;  /* 0x0000000d06002986 */ /* 0x0001e8000c101924 */
[----:B------:R-:W-:Y:S05]  /*58f0*/  @!P4 BRA `(.L_x_165) ;  /* 0x000000000004c947 */ /* 0x000fea0003800000 */
[----:B------:R0:W5:Y:S02]  /*5900*/  LDG.E.LTC128B R168, desc[UR36][R8.64+0x4] ;  /* 0x0000042408a87981 */ /* 0x000164000c1e1920 */
.L_x_165:
[----:B------:R-:W-:Y:S05]  /*5910*/  BSYNC B1 ;  /* 0x0000000000017941 */ /* 0x000fea0003800000 */
.L_x_164:
[----:B-----5:R-:W-:Y:S01]  /*5920*/  LOP3.LUT R10, R168, 0xffffe000, RZ, 0xc0, !PT ;  /* 0xffffe000a80a7812 */ /* 0x020fe200078ec0ff */
[----:B------:R-:W-:Y:S01]  /*5930*/  BSSY B1, `(.L_x_166) ;  /* 0x0000008000017945 */ /* 0x000fe20003800000 */
[----:B------:R-:W-:-:S03]  /*5940*/  ISETP.GT.AND P2, PT, R0, 0x8, P0 ;  /* 0x000000080000780c */ /* 0x000fc60000744270 */
[----:B------:R-:W-:-:S04]  /*5950*/  FMUL R10, R10, R155 ;  /* 0x0000009b0a0a7220 */ /* 0x000fc80000400000 */
[----:B------:R-:W-:-:S05]  /*5960*/  FFMA R27, R27, R154, R10 ;  /* 0x0000009a1b1b7223 */ /* 0x000fca000000000a */
[----:B------:R-:W-:-:S05]  /*5970*/  F2FP.TF32.F32.PACK_B R27, R27 ;  /* 0x0000001bff1b723e */ /* 0x000fca00024050ff */
[----:B------:R0:W-:Y:S01]  /*5980*/  @P4 STG.E desc[UR36][R6.64+0x4], R27 ;  /* 0x0000041b06004986 */ /* 0x0001e2000c101924 */
[----:B------:R-:W-:Y:S05]  /*5990*/  @!P2 BRA `(.L_x_167) ;  /* 0x000000000004a947 */ /* 0x000fea0003800000 */
[----:B------:R0:W5:Y:S02]  /*59a0*/  LDG.E.LTC128B R168, desc[UR36][R4.64+0x20] ;  /* 0x0000202404a87981 */ /* 0x000164000c1e1920 */
.L_x_167:
[----:B------:R-:W-:Y:S05]  /*59b0*/  BSYNC B1 ;  /* 0x0000000000017941 */ /* 0x000fea0003800000 */
.L_x_166:
[----:B0----5:R-:W-:Y:S01]  /*59c0*/  LOP3.LUT R6, R168, 0xffffe000, RZ, 0xc0, !PT ;  /* 0xffffe000a8067812 */ /* 0x021fe200078ec0ff */
[----:B------:R-:W-:Y:S01]  /*59d0*/  BSSY B1, `(.L_x_168) ;  /* 0x000000a000017945 */ /* 0x000fe20003800000 */
[----:B------:R-:W-:-:S03]  /*59e0*/  ISETP.GT.AND P4, PT, R0, 0x9, P0 ;  /* 0x000000090000780c */ /* 0x000fc60000784270 */
[----:B------:R-:W-:Y:S01]  /*59f0*/  FMUL R7, R6, R155 ;  /* 0x0000009b06077220 */ /* 0x000fe20000400000 */
[----:B------:R-:W-:-:S03]  /*5a00*/  IMAD.MOV.U32 R6, RZ, RZ, R88 ;  /* 0x000000ffff067224 */ /* 0x000fc600078e0058 */
[----:B------:R-:W-:Y:S01]  /*5a10*/  FFMA R11, R28, R154, R7 ;  /* 0x0000009a1c0b7223 */ /* 0x000fe20000000007 */
[----:B------:R-:W-:-:S04]  /*5a20*/  IMAD.MOV.U32 R7, RZ, RZ, R89 ;  /* 0x000000ffff077224 */ /* 0x000fc800078e0059 */
[----:B------:R-:W-:-:S05]  /*5a30*/  F2FP.TF32.F32.PACK_B R11, R11 ;  /* 0x0000000bff0b723e */ /* 0x000fca00024050ff */
[----:B------:R0:W-:Y:S01]  /*5a40*/  @P2 STG.E desc[UR36][R6.64+0x20], R11 ;  /* 0x0000200b06002986 */ /* 0x0001e2000c101924 */
[----:B------:R-:W-:Y:S05]  /*5a50*/  @!P4 BRA `(.L_x_169) ;  /* 0x000000000004c947 */ /* 0x000fea0003800000 */
[----:B------:R0:W5:Y:S02]  /*5a60*/  LDG.E.LTC128B R168, desc[UR36][R4.64+0x24] ;  /* 0x0000242404a87981 */ /* 0x000164000c1e1920 */
.L_x_169:
[----:B------:R-:W-:Y:S05]  /*5a70*/  BSYNC B1 ;  /* 0x0000000000017941 */ /* 0x000fea0003800000 */
.L_x_168:
        /* <DEDUP_REMOVED lines=9> */
.L_x_171:
[----:B------:R-:W-:Y:S05]  /*5b10*/  BSYNC B1 ;  /* 0x0000000000017941 */ /* 0x000fea0003800000 */
.L_x_170:
[----:B-----5:R-:W-:Y:S01]  /*5b20*/  LOP3.LUT R10, R168, 0xffffe000, RZ, 0xc0, !PT ;  /* 0xffffe000a80a7812 */ /* 0x020fe200078ec0ff */
[----:B------:R-:W-:Y:S01]  /*5b30*/  BSSY B1, `(.L_x_172) ;  /* 0x000000a000017945 */ /* 0x000fe20003800000 */
[----:B------:R-:W-:-:S03]  /*5b40*/  ISETP.GT.AND P2, PT, R0, 0x9, P1 ;  /* 0x000000090000780c */ /* 0x000fc60000f44270 */
[----:B0-----:R-:W-:Y:S01]  /*5b50*/  FMUL R11, R10, R155 ;  /* 0x0000009b0a0b7220 */ /* 0x001fe20000400000 */
[----:B------:R-:W-:-:S03]  /*5b60*/  IADD3 R10, P4, R169, R88, RZ ;  /* 0x00000058a90a7210 */ /* 0x000fc60007f9e0ff */
[----:B------:R-:W-:Y:S02]  /*5b70*/  FFMA R13, R30, R154, R11 ;  /* 0x0000009a1e0d7223 */ /* 0x000fe4000000000b */
[----:B------:R-:W-:-:S03]  /*5b80*/  IMAD.X R11, R167, 0x1, R89, P4 ;  /* 0x00000001a70b7824 */ /* 0x000fc600020e0659 */
[----:B------:R-:W-:-:S05]  /*5b90*/  F2FP.TF32.F32.PACK_B R13, R13 ;  /* 0x0000000dff0d723e */ /* 0x000fca00024050ff */
[----:B------:R0:W-:Y:S01]  /*5ba0*/  @P3 STG.E desc[UR36][R10.64+0x20], R13 ;  /* 0x0000200d0a003986 */ /* 0x0001e2000c101924 */
[----:B------:R-:W-:Y:S05]  /*5bb0*/  @!P2 BRA `(.L_x_173) ;  /* 0x000000000004a947 */ /* 0x000fea0003800000 */
[----:B------:R0:W5:Y:S02]  /*5bc0*/  LDG.E.LTC128B R168, desc[UR36][R8.64+0x24] ;  /* 0x0000242408a87981 */ /* 0x000164000c1e1920 */
.L_x_173:
[----:B------:R-:W-:Y:S05]  /*5bd0*/  BSYNC B1 ;  /* 0x0000000000017941 */ /* 0x000fea0003800000 */
.L_x_172:
[----:B0----5:R-:W-:Y:S01]  /*5be0*/  LOP3.LUT R10, R168, 0xffffe000, RZ, 0xc0, !PT ;  /* 0xffffe000a80a7812 */ /* 0x021fe200078ec0ff */
[----:B------:R-:W-:Y:S04]  /*5bf0*/  BSSY B1, `(.L_x_174) ;  /* 0x000000a000017945 */ /* 0x000fe80003800000 */
[----:B------:R-:W-:Y:S01]  /*5c00*/  FMUL R12, R10, R155 ;  /* 0x0000009b0a0c7220 */ /* 0x000fe20000400000 */
[----:B------:R-:W-:-:S03]  /*5c10*/  IADD3 R10, P3, P4, R169, R158, R95 ;  /* 0x0000009ea90a7210 */ /* 0x000fc60007c7e05f */
[----:B------:R-:W-:Y:S01]  /*5c20*/  FFMA R31, R31, R154, R12 ;  /* 0x0000009a1f1f7223 */ /* 0x000fe2000000000c */
[----:B------:R-:W-:Y:S02]  /*5c30*/  IADD3.X R11, R167, R159, R97, P3, P4 ;  /* 0x0000009fa70b7210 */ /* 0x000fe40001fe8461 */
[----:B------:R-:W-:Y:S02]  /*5c40*/  ISETP.GT.AND P3, PT, R0, 0x10, P0 ;  /* 0x000000100000780c */ /* 0x000fe40000764270 */
[----:B------:R-:W-:-:S05]  /*5c50*/  F2FP.TF32.F32.PACK_B R31, R31 ;  /* 0x0000001fff1f723e */ /* 0x000fca00024050ff */
[----:B------:R0:W-:Y:S06]  /*5c60*/  @P2 STG.E desc[UR36][R10.64+0x24], R31 ;  /* 0x0000241f0a002986 */ /* 0x0001ec000c101924 */
[----:B------:R-:W-:Y:S05]  /*5c70*/  @!P3 BRA `(.L_x_175) ;  /* 0x000000000004b947 */ /* 0x000fea0003800000 */
[----:B------:R0:W5:Y:S02]  /*5c80*/  LDG.E.LTC128B R168, desc[UR36][R4.64+0x40] ;  /* 0x0000402404a87981 */ /* 0x000164000c1e1920 */
.L_x_175:
[----:B------:R-:W-:Y:S05]  /*5c90*/  BSYNC B1 ;  /* 0x0000000000017941 */ /* 0x000fea0003800000 */
.L_x_174:
        /* <DEDUP_REMOVED lines=9> */
.L_x_177:
[----:B------:R-:W-:Y:S05]  /*5d30*/  BSYNC B1 ;  /* 0x0000000000017941 */ /* 0x000fea0003800000 */
.L_x_176:
        /* <DEDUP_REMOVED lines=9> */
.L_x_179:
[----:B------:R-:W-:Y:S05]  /*5dd0*/  BSYNC B1 ;  /* 0x0000000000017941 */ /* 0x000fea0003800000 */
.L_x_178:
[----:B-----5:R-:W-:Y:S01]  /*5de0*/  LOP3.LUT R12, R168, 0xffffe000, RZ, 0xc0, !PT ;  /* 0xffffe000a80c7812 */ /* 0x020fe200078ec0ff */
[----:B------:R-:W-:Y:S01]  /*5df0*/  BSSY B1, `(.L_x_180) ;  /* 0x0000008000017945 */ /* 0x000fe20003800000 */
[----:B------:R-:W-:-:S03]  /*5e00*/  ISETP.GT.AND P2, PT, R0, 0x11, P1 ;  /* 0x000000110000780c */ /* 0x000fc60000f44270 */
[----:B0-----:R-:W-:-:S04]  /*5e10*/  FMUL R13, R12, R155 ;  /* 0x0000009b0c0d7220 */ /* 0x001fc80000400000 */
[----:B------:R-:W-:-:S05]  /*5e20*/  FFMA R13, R34, R154, R13 ;  /* 0x0000009a220d7223 */ /* 0x000fca000000000d */
[----:B------:R-:W-:-:S05]  /*5e30*/  F2FP.TF32.F32.PACK_B R13, R13 ;  /* 0x0000000dff0d723e */ /* 0x000fca00024050ff */
[----:B------:R0:W-:Y:S01]  /*5e40*/  @P3 STG.E desc[UR36][R10.64+0x40], R13 ;  /* 0x0000400d0a003986 */ /* 0x0001e2000c101924 */
[----:B------:R-:W-:Y:S05]  /*5e50*/  @!P2 BRA `(.L_x_181) ;  /* 0x000000000004a947 */ /* 0x000fea0003800000 */
[----:B------:R0:W5:Y:S02]  /*5e60*/  LDG.E.LTC128B R168, desc[UR36][R8.64+0x44] ;  /* 0x0000442408a87981 */ /* 0x000164000c1e1920 */
.L_x_181:
[----:B------:R-:W-:Y:S05]  /*5e70*/  BSYNC B1 ;  /* 0x0000000000017941 */ /* 0x000fea0003800000 */
.L_x_180:
        /* <DEDUP_REMOVED lines=9> */
.L_x_183:
[----:B------:R-:W-:Y:S05]  /*5f10*/  BSYNC B1 ;  /* 0x0000000000017941 */ /* 0x000fea0003800000 */
.L_x_182:
        /* <DEDUP_REMOVED lines=9> */
.L_x_185:
[----:B------:R-:W-:Y:S05]  /*5fb0*/  BSYNC B1 ;  /* 0x0000000000017941 */ /* 0x000fea0003800000 */
.L_x_184:
        /* <DEDUP_REMOVED lines=9> */
.L_x_187:
[----:B------:R-:W-:Y:S05]  /*6050*/  BSYNC B1 ;  /* 0x0000000000017941 */ /* 0x000fea0003800000 */
.L_x_186:
        /* <DEDUP_REMOVED lines=9> */
.L_x_189:
[----:B------:R-:W-:Y:S05]  /*60f0*/  BSYNC B1 ;  /* 0x0000000000017941 */ /* 0x000fea0003800000 */
.L_x_188:
        /* <DEDUP_REMOVED lines=9> */
.L_x_191:
[----:B------:R-:W-:Y:S05]  /*6190*/  BSYNC B1 ;  /* 0x0000000000017941 */ /* 0x000fea0003800000 */
.L_x_190:
        /* <DEDUP_REMOVED lines=9> */
.L_x_193:
[----:B------:R-:W-:Y:S05]  /*6230*/  BSYNC B1 ;  /* 0x0000000000017941 */ /* 0x000fea0003800000 */
.L_x_192:
        /* <DEDUP_REMOVED lines=9> */
.L_x_195:
[----:B------:R-:W-:Y:S05]  /*62d0*/  BSYNC B1 ;  /* 0x0000000000017941 */ /* 0x000fea0003800000 */
.L_x_194:
        /* <DEDUP_REMOVED lines=9> */
.L_x_197:
[----:B------:R-:W-:Y:S05]  /*6370*/  BSYNC B1 ;  /* 0x0000000000017941 */ /* 0x000fea0003800000 */
.L_x_196:
        /* <DEDUP_REMOVED lines=9> */
.L_x_199:
[----:B------:R-:W-:Y:S05]  /*6410*/  BSYNC B1 ;  /* 0x0000000000017941 */ /* 0x000fea0003800000 */
.L_x_198:
        /* <DEDUP_REMOVED lines=9> */
.L_x_201:
[----:B------:R-:W-:Y:S05]  /*64b0*/  BSYNC B1 ;  /* 0x0000000000017941 */ /* 0x000fea0003800000 */
.L_x_200:
        /* <DEDUP_REMOVED lines=9> */
.L_x_203:
[----:B------:R-:W-:Y:S05]  /*6550*/  BSYNC B1 ;  /* 0x0000000000017941 */ /* 0x000fea0003800000 */
.L_x_202:
        /* <DEDUP_REMOVED lines=9> */
.L_x_205:
[----:B------:R-:W-:Y:S05]  /*65f0*/  BSYNC B1 ;  /* 0x0000000000017941 */ /* 0x000fea0003800000 */
.L_x_204:
        /* <DEDUP_REMOVED lines=9> */
.L_x_207:
[----:B------:R-:W-:Y:S05]  /*6690*/  BSYNC B1 ;  /* 0x0000000000017941 */ /* 0x000fea0003800000 */
.L_x_206:
        /* <DEDUP_REMOVED lines=9> */
.L_x_209:
[----:B------:R-:W-:Y:S05]  /*6730*/  BSYNC B1 ;  /* 0x0000000000017941 */ /* 0x000fea0003800000 */
.L_x_208:
        /* <DEDUP_REMOVED lines=9> */
.L_x_211:
[----:B------:R-:W-:Y:S05]  /*67d0*/  BSYNC B1 ;  /* 0x0000000000017941 */ /* 0x000fea0003800000 */
.L_x_210:
        /* <DEDUP_REMOVED lines=9> */
.L_x_213:
[----:B------:R-:W-:Y:S05]  /*6870*/  BSYNC B1 ;  /* 0x0000000000017941 */ /* 0x000fea0003800000 */
.L_x_212:
        /* <DEDUP_REMOVED lines=9> */
.L_x_215:
[----:B------:R-:W-:Y:S05]  /*6910*/  BSYNC B1 ;  /* 0x0000000000017941 */ /* 0x000fea0003800000 */
.L_x_214:
        /* <DEDUP_REMOVED lines=9> */
.L_x_217:
[----:B------:R-:W-:Y:S05]  /*69b0*/  BSYNC B1 ;  /* 0x0000000000017941 */ /* 0x000fea0003800000 */
.L_x_216:
        /* <DEDUP_REMOVED lines=9> */
.L_x_219:
[----:B------:R-:W-:Y:S05]  /*6a50*/  BSYNC B1 ;  /* 0x0000000000017941 */ /* 0x000fea0003800000 */
.L_x_218:
        /* <DEDUP_REMOVED lines=9> */
.L_x_221:
[----:B------:R-:W-:Y:S05]  /*6af0*/  BSYNC B1 ;  /* 0x0000000000017941 */ /* 0x000fea0003800000 */
.L_x_220:
        /* <DEDUP_REMOVED lines=9> */
.L_x_223:
[----:B------:R-:W-:Y:S05]  /*6b90*/  BSYNC B1 ;  /* 0x0000000000017941 */ /* 0x000fea0003800000 */
.L_x_222:
        /* <DEDUP_REMOVED lines=9> */
.L_x_225:
[----:B------:R-:W-:Y:S05]  /*6c30*/  BSYNC B1 ;  /* 0x0000000000017941 */ /* 0x000fea0003800000 */
.L_x_224:
        /* <DEDUP_REMOVED lines=9> */
.L_x_227:
[----:B------:R-:W-:Y:S05]  /*6cd0*/  BSYNC B1 ;  /* 0x0000000000017941 */ /* 0x000fea0003800000 */
.L_x_226:
        /* <DEDUP_REMOVED lines=9> */
.L_x_229:
[----:B------:R-:W-:Y:S05]  /*6d70*/  BSYNC B1 ;  /* 0x0000000000017941 */ /* 0x000fea0003800000 */
.L_x_228:
        /* <DEDUP_REMOVED lines=9> */
.L_x_231:
[----:B------:R-:W-:Y:S05]  /*6e10*/  BSYNC B1 ;  /* 0x0000000000017941 */ /* 0x000fea0003800000 */
.L_x_230:
        /* <DEDUP_REMOVED lines=9> */
.L_x_233:
[----:B------:R-:W-:Y:S05]  /*6eb0*/  BSYNC B1 ;  /* 0x0000000000017941 */ /* 0x000fea0003800000 */
.L_x_232:
        /* <DEDUP_REMOVED lines=9> */
.L_x_235:
[----:B------:R-:W-:Y:S05]  /*6f50*/  BSYNC B1 ;  /* 0x0000000000017941 */ /* 0x000fea0003800000 */
.L_x_234:
        /* <DEDUP_REMOVED lines=9> */
.L_x_237:
[----:B------:R-:W-:Y:S05]  /*6ff0*/  BSYNC B1 ;  /* 0x0000000000017941 */ /* 0x000fea0003800000 */
.L_x_236:
        /* <DEDUP_REMOVED lines=9> */
.L_x_239:
[----:B------:R-:W-:Y:S05]  /*7090*/  BSYNC B1 ;  /* 0x0000000000017941 */ /* 0x000fea0003800000 */
.L_x_238:
        /* <DEDUP_REMOVED lines=9> */
.L_x_241:
[----:B------:R-:W-:Y:S05]  /*7130*/  BSYNC B1 ;  /* 0x0000000000017941 */ /* 0x000fea0003800000 */
.L_x_240:
        /* <DEDUP_REMOVED lines=9> */
.L_x_243:
[----:B------:R-:W-:Y:S05]  /*71d0*/  BSYNC B1 ;  /* 0x0000000000017941 */ /* 0x000fea0003800000 */
.L_x_242:
        /* <DEDUP_REMOVED lines=9> */
.L_x_245:
[----:B------:R-:W-:Y:S05]  /*7270*/  BSYNC B1 ;  /* 0x0000000000017941 */ /* 0x000fea0003800000 */
.L_x_244:
        /* <DEDUP_REMOVED lines=9> */
.L_x_247:
[----:B------:R-:W-:Y:S05]  /*7310*/  BSYNC B1 ;  /* 0x0000000000017941 */ /* 0x000fea0003800000 */
.L_x_246:
        /* <DEDUP_REMOVED lines=9> */
.L_x_249:
[----:B------:R-:W-:Y:S05]  /*73b0*/  BSYNC B1 ;  /* 0x0000000000017941 */ /* 0x000fea0003800000 */
.L_x_248:
        /* <DEDUP_REMOVED lines=9> */
.L_x_251:
[----:B------:R-:W-:Y:S05]  /*7450*/  BSYNC B1 ;  /* 0x0000000000017941 */ /* 0x000fea0003800000 */
.L_x_250:
        /* <DEDUP_REMOVED lines=9> */
.L_x_253:
[----:B------:R-:W-:Y:S05]  /*74f0*/  BSYNC B1 ;  /* 0x0000000000017941 */ /* 0x000fea0003800000 */
.L_x_252:
        /* <DEDUP_REMOVED lines=9> */
.L_x_255:
[----:B------:R-:W-:Y:S05]  /*7590*/  BSYNC B1 ;  /* 0x0000000000017941 */ /* 0x000fea0003800000 */
.L_x_254:
        /* <DEDUP_REMOVED lines=9> */
.L_x_257:
[----:B------:R-:W-:Y:S05]  /*7630*/  BSYNC B1 ;  /* 0x0000000000017941 */ /* 0x000fea0003800000 */
.L_x_256:
        /* <DEDUP_REMOVED lines=9> */
.L_x_259:
[----:B------:R-:W-:Y:S05]  /*76d0*/  BSYNC B1 ;  /* 0x0000000000017941 */ /* 0x000fea0003800000 */
.L_x_258:
        /* <DEDUP_REMOVED lines=9> */
.L_x_261:
[----:B------:R-:W-:Y:S05]  /*7770*/  BSYNC B1 ;  /* 0x0000000000017941 */ /* 0x000fea0003800000 */
.L_x_260:
        /* <DEDUP_REMOVED lines=9> */
.L_x_263:
[----:B------:R-:W-:Y:S05]  /*7810*/  BSYNC B1 ;  /* 0x0000000000017941 */ /* 0x000fea0003800000 */
.L_x_262:
        /* <DEDUP_REMOVED lines=9> */
.L_x_265:
[----:B------:R-:W-:Y:S05]  /*78b0*/  BSYNC B1 ;  /* 0x0000000000017941 */ /* 0x000fea0003800000 */
.L_x_264:
        /* <DEDUP_REMOVED lines=9> */
.L_x_267:
[----:B------:R-:W-:Y:S05]  /*7950*/  BSYNC B1 ;  /* 0x0000000000017941 */ /* 0x000fea0003800000 */
.L_x_266:
        /* <DEDUP_REMOVED lines=9> */
.L_x_269:
[----:B------:R-:W-:Y:S05]  /*79f0*/  BSYNC B1 ;  /* 0x0000000000017941 */ /* 0x000fea0003800000 */
.L_x_268:
        /* <DEDUP_REMOVED lines=9> */
.L_x_271:
[----:B------:R-:W-:Y:S05]  /*7a90*/  BSYNC B1 ;  /* 0x0000000000017941 */ /* 0x000fea0003800000 */
.L_x_270:
        /* <DEDUP_REMOVED lines=9> */
.L_x_273:
[----:B------:R-:W-:Y:S05]  /*7b30*/  BSYNC B1 ;  /* 0x0000000000017941 */ /* 0x000fea0003800000 */
.L_x_272:
        /* <DEDUP_REMOVED lines=9> */
.L_x_275:
[----:B------:R-:W-:Y:S05]  /*7bd0*/  BSYNC B1 ;  /* 0x0000000000017941 */ /* 0x000fea0003800000 */
.L_x_274:
        /* <DEDUP_REMOVED lines=9> */
.L_x_277:
[----:B------:R-:W-:Y:S05]  /*7c70*/  BSYNC B1 ;  /* 0x0000000000017941 */ /* 0x000fea0003800000 */
.L_x_276:
        /* <DEDUP_REMOVED lines=9> */
.L_x_279:
[----:B------:R-:W-:Y:S05]  /*7d10*/  BSYNC B1 ;  /* 0x0000000000017941 */ /* 0x000fea0003800000 */
.L_x_278:
        /* <DEDUP_REMOVED lines=9> */
.L_x_281:
[----:B------:R-:W-:Y:S05]  /*7db0*/  BSYNC B1 ;  /* 0x0000000000017941 */ /* 0x000fea0003800000 */
.L_x_280:
[----:B0-2--5:R-:W-:Y:S01]  /*7dc0*/  LOP3.LUT R4, R168, 0xffffe000, RZ, 0xc0, !PT ;  /* 0xffffe000a8047812 */ /* 0x025fe200078ec0ff */
        /* <DEDUP_REMOVED lines=8> */
.L_x_283:
[----:B------:R-:W-:Y:S05]  /*7e50*/  BSYNC B1 ;  /* 0x0000000000017941 */ /* 0x000fea0003800000 */
.L_x_282:
[----:B-----5:R-:W-:Y:S01]  /*7e60*/  LOP3.LUT R4, R168, 0xffffe000, RZ, 0xc0, !PT ;  /* 0xffffe000a8047812 */ /* 0x020fe200078ec0ff */
[----:B------:R-:W-:Y:S01]  /*7e70*/  BSSY B1, `(.L_x_284) ;  /* 0x000000a000017945 */ /* 0x000fe20003800000 */
[----:B------:R-:W-:-:S03]  /*7e80*/  ISETP.GT.AND P1, PT, R0, 0x79, P1 ;  /* 0x000000790000780c */ /* 0x000fc60000f24270 */
[----:B------:R-:W-:Y:S01]  /*7e90*/  FMUL R5, R4, R155 ;  /* 0x0000009b04057220 */ /* 0x000fe20000400000 */
[----:B------:R-:W-:-:S03]  /*7ea0*/  @P2 IMAD.MOV.U32 R4, RZ, RZ, R10 ;  /* 0x000000ffff042224 */ /* 0x000fc600078e000a */
[----:B0-----:R-:W-:Y:S01]  /*7eb0*/  FFMA R7, R86, R154, R5 ;  /* 0x0000009a56077223 */ /* 0x001fe20000000005 */
[----:B------:R-:W-:-:S04]  /*7ec0*/  @P2 IMAD.MOV.U32 R5, RZ, RZ, R11 ;  /* 0x000000ffff052224 */ /* 0x000fc800078e000b */
[----:B------:R-:W-:-:S05]  /*7ed0*/  F2FP.TF32.F32.PACK_B R7, R7 ;  /* 0x00000007ff07723e */ /* 0x000fca00024050ff */
[----:B------:R0:W-:Y:S01]  /*7ee0*/  @P2 STG.E desc[UR36][R4.64+0x1e0], R7 ;  /* 0x0001e00704002986 */ /* 0x0001e2000c101924 */
[----:B------:R-:W-:Y:S05]  /*7ef0*/  @!P1 BRA `(.L_x_285) ;  /* 0x0000000000049947 */ /* 0x000fea0003800000 */
[----:B------:R0:W5:Y:S02]  /*7f00*/  LDG.E.LTC128B R168, desc[UR36][R8.64+0x1e4] ;  /* 0x0001e42408a87981 */ /* 0x000164000c1e1920 */
.L_x_285:
[----:B------:R-:W-:Y:S05]  /*7f10*/  BSYNC B1 ;  /* 0x0000000000017941 */ /* 0x000fea0003800000 */
.L_x_284:
[----:B------:R-:W-:Y:S05]  /*7f20*/  @!P1 BRA `(.L_x_286) ;  /* 0x00000024004c9947 */ /* 0x000fea0003800000 */
[----:B-----5:R-:W-:-:S05]  /*7f30*/  LOP3.LUT R168, R168, 0xffffe000, RZ, 0xc0, !PT ;  /* 0xffffe000a8a87812 */ /* 0x020fca00078ec0ff */
[----:B------:R-:W-:-:S04]  /*7f40*/  FMUL R168, R168, R155 ;  /* 0x0000009ba8a87220 */ /* 0x000fc80000400000 */
[----:B------:R-:W-:-:S05]  /*7f50*/  FFMA R87, R87, R154, R168 ;  /* 0x0000009a57577223 */ /* 0x000fca00000000a8 */
[----:B------:R-:W-:-:S05]  /*7f60*/  F2FP.TF32.F32.PACK_B R87, R87 ;  /* 0x00000057ff57723e */ /* 0x000fca00024050ff */
[----:B------:R0:W-:Y:S01]  /*7f70*/  STG.E desc[UR36][R10.64+0x1e4], R87 ;  /* 0x0001e4570a007986 */ /* 0x0001e2000c101924 */
[----:B------:R-:W-:Y:S05]  /*7f80*/  BRA `(.L_x_286) ;  /* 0x0000002400347947 */ /* 0x000fea0003800000 */
.L_x_35:
[----:B------:R-:W-:Y:S01]  /*7f90*/  ULDC.64 UR4, c[0x0][0x5c0] ;  /* 0x0001700000047ab9 */ /* 0x000fe20000000a00 */
[-C--:B------:R-:W-:Y:S01]  /*7fa0*/  FMUL R15, R88, R154.reuse ;  /* 0x0000009a580f7220 */ /* 0x080fe20000400000 */
[----:B------:R-:W-:Y:S01]  /*7fb0*/  ISETP.GT.AND P4, PT, R0, 0x1, P1 ;  /* 0x000000010000780c */ /* 0x000fe20000f84270 */
[-C--:B------:R-:W-:Y:S01]  /*7fc0*/  FMUL R89, R89, R154.reuse ;  /* 0x0000009a59597220 */ /* 0x080fe20000400000 */
[----:B------:R-:W-:Y:S01]  /*7fd0*/  LEA R6, P0, R168, UR4, 0x2 ;  /* 0x00000004a8067c11 */ /* 0x000fe2000f8010ff */
[----:B------:R-:W-:Y:S01]  /*7fe0*/  IMAD.SHL.U32 R11, R4, 0x20, RZ ;  /* 0x00000020040b7824 */ /* 0x000fe200078e00ff */
[----:B------:R-:W-:Y:S01]  /*7ff0*/  F2FP.TF32.F32.PACK_B R15, R15 ;  /* 0x0000000fff0f723e */ /* 0x000fe200024050ff */
[-C--:B------:R-:W-:Y:S01]  /*8000*/  FMUL R21, R90, R154.reuse ;  /* 0x0000009a5a157220 */ /* 0x080fe20000400000 */
[----:B------:R-:W-:Y:S01]  /*8010*/  LEA.HI.X R7, R168, UR5, R175, 0x2, P0 ;  /* 0x00000005a8077c11 */ /* 0x000fe200080f14af */
[-C--:B------:R-:W-:Y:S01]  /*8020*/  FMUL R91, R91, R154.reuse ;  /* 0x0000009a5b5b7220 */ /* 0x080fe20000400000 */
[----:B------:R-:W-:Y:S01]  /*8030*/  F2FP.TF32.F32.PACK_B R89, R89 ;  /* 0x00000059ff59723e */ /* 0x000fe200024050ff */
[-C--:B------:R-:W-:Y:S01]  /*8040*/  FMUL R93, R93, R154.reuse ;  /* 0x0000009a5d5d7220 */ /* 0x080fe20000400000 */
[----:B------:R-:W-:Y:S01]  /*8050*/  ISETP.GT.AND P0, PT, R157, 0x8, PT ;  /* 0x000000089d00780c */ /* 0x000fe20003f04270 */
[----:B------:R0:W-:Y:S01]  /*8060*/  @P2 STG.E desc[UR36][R6.64], R15 ;  /* 0x0000000f06002986 */ /* 0x0001e2000c101924 */
[----:B------:R-:W-:Y:S01]  /*8070*/  SHF.L.U64.HI R9, R4, 0x5, R5 ;  /* 0x0000000504097819 */ /* 0x000fe20000010205 */
[----:B------:R-:W-:Y:S01]  /*8080*/  FMUL R23, R94, R154 ;  /* 0x0000009a5e177220 */ /* 0x000fe20000400000 */
[----:B------:R-:W-:Y:S01]  /*8090*/  IADD3 R12, P2, R11, R6, RZ ;  /* 0x000000060b0c7210 */ /* 0x000fe20007f5e0ff */
[----:B------:R-:W-:Y:S01]  /*80a0*/  @P4 STG.E desc[UR36][R6.64+0x4], R89 ;  /* 0x0000045906004986 */ /* 0x000fe2000c101924 */
[C---:B------:R-:W-:Y:S01]  /*80b0*/  ISETP.GT.AND P3, PT, R0.reuse, RZ, P0 ;  /* 0x000000ff0000720c */ /* 0x040fe20000764270 */
[-C--:B------:R-:W-:Y:S01]  /*80c0*/  FMUL R95, R95, R154.reuse ;  /* 0x0000009a5f5f7220 */ /* 0x080fe20000400000 */
[C---:B------:R-:W-:Y:S01]  /*80d0*/  ISETP.GT.AND P4, PT, R0.reuse, 0x1, P0 ;  /* 0x000000010000780c */ /* 0x040fe20000784270 */
[----:B------:R-:W-:Y:S01]  /*80e0*/  IMAD.X R13, R9, 0x1, R7, P2 ;  /* 0x00000001090d7824 */ /* 0x000fe200010e0607 */
[----:B------:R-:W-:Y:S01]  /*80f0*/  ISETP.GT.AND P2, PT, R0, 0x8, P1 ;  /* 0x000000080000780c */ /* 0x000fe20000f44270 */
[-C--:B------:R-:W-:Y:S01]  /*8100*/  FMUL R97, R97, R154.reuse ;  /* 0x0000009a61617220 */ /* 0x080fe20000400000 */
[----:B------:R-:W-:Y:S01]  /*8110*/  F2FP.TF32.F32.PACK_B R21, R21 ;  /* 0x00000015ff15723e */ /* 0x000fe200024050ff */
[-C--:B0-----:R-:W-:Y:S01]  /*8120*/  FMUL R15, R92, R154.reuse ;  /* 0x0000009a5c0f7220 */ /* 0x081fe20000400000 */
[----:B------:R-:W-:Y:S01]  /*8130*/  F2FP.TF32.F32.PACK_B R91, R91 ;  /* 0x0000005bff5b723e */ /* 0x000fe200024050ff */
[-C--:B------:R-:W-:Y:S01]  /*8140*/  FMUL R99, R99, R154.reuse ;  /* 0x0000009a63637220 */ /* 0x080fe20000400000 */
[----:B------:R-:W-:Y:S01]  /*8150*/  F2FP.TF32.F32.PACK_B R93, R93 ;  /* 0x0000005dff5d723e */ /* 0x000fe200024050ff */
[-C--:B------:R-:W-:Y:S01]  /*8160*/  FMUL R101, R101, R154.reuse ;  /* 0x0000009a65657220 */ /* 0x080fe20000400000 */
[----:B------:R-:W-:Y:S01]  /*8170*/  F2FP.TF32.F32.PACK_B R15, R15 ;  /* 0x0000000fff0f723e */ /* 0x000fe200024050ff */
[----:B------:R0:W-:Y:S01]  /*8180*/  @P3 STG.E desc[UR36][R12.64], R21 ;  /* 0x000000150c003986 */ /* 0x0001e2000c101924 */
[C---:B------:R-:W-:Y:S01]  /*8190*/  ISETP.GT.AND P3, PT, R0.reuse, 0x9, P1 ;  /* 0x000000090000780c */ /* 0x040fe20000f64270 */
[-C--:B------:R-:W-:Y:S01]  /*81a0*/  FMUL R103, R103, R154.reuse ;  /* 0x0000009a67677220 */ /* 0x080fe20000400000 */
[----:B------:R-:W-:Y:S01]  /*81b0*/  F2FP.TF32.F32.PACK_B R23, R23 ;  /* 0x00000017ff17723e */ /* 0x000fe200024050ff */
[----:B------:R-:W-:Y:S01]  /*81c0*/  @P4 STG.E desc[UR36][R12.64+0x4], R91 ;  /* 0x0000045b0c004986 */ /* 0x000fe2000c101924 */
[C---:B------:R-:W-:Y:S01]  /*81d0*/  ISETP.GT.AND P4, PT, R0.reuse, 0x8, P0 ;  /* 0x000000080000780c */ /* 0x040fe20000784270 */
[-C--:B------:R-:W-:Y:S01]  /*81e0*/  FMUL R105, R105, R154.reuse ;  /* 0x0000009a69697220 */ /* 0x080fe20000400000 */
[----:B------:R-:W-:Y:S01]  /*81f0*/  F2FP.TF32.F32.PACK_B R95, R95 ;  /* 0x0000005fff5f723e */ /* 0x000fe200024050ff */
[----:B------:R1:W-:Y:S01]  /*8200*/  @P2 STG.E desc[UR36][R6.64+0x20], R15 ;  /* 0x0000200f06002986 */ /* 0x0003e2000c101924 */
[----:B------:R-:W-:Y:S01]  /*8210*/  ISETP.GT.AND P2, PT, R0, 0x9, P0 ;  /* 0x000000090000780c */ /* 0x000fe20000744270 */
[-C--:B------:R-:W-:Y:S01]  /*8220*/  FMUL R107, R107, R154.reuse ;  /* 0x0000009a6b6b7220 */ /* 0x080fe20000400000 */
[----:B------:R-:W-:Y:S01]  /*8230*/  F2FP.TF32.F32.PACK_B R97, R97 ;  /* 0x00000061ff61723e */ /* 0x000fe200024050ff */
[-C--:B0-----:R-:W-:Y:S01]  /*8240*/  FMUL R21, R98, R154.reuse ;  /* 0x0000009a62157220 */ /* 0x081fe20000400000 */
[----:B------:R-:W-:Y:S01]  /*8250*/  F2FP.TF32.F32.PACK_B R99, R99 ;  /* 0x00000063ff63723e */ /* 0x000fe200024050ff */
[----:B------:R-:W-:Y:S01]  /*8260*/  @P3 STG.E desc[UR36][R6.64+0x24], R93 ;  /* 0x0000245d06003986 */ /* 0x000fe2000c101924 */
[C---:B------:R-:W-:Y:S01]  /*8270*/  ISETP.GT.AND P3, PT, R0.reuse, 0x10, P1 ;  /* 0x000000100000780c */ /* 0x040fe20000f64270 */
[-C--:B------:R-:W-:Y:S01]  /*8280*/  FMUL R109, R109, R154.reuse ;  /* 0x0000009a6d6d7220 */ /* 0x080fe20000400000 */
[----:B------:R-:W-:Y:S01]  /*8290*/  F2FP.TF32.F32.PACK_B R21, R21 ;  /* 0x00000015ff15723e */ /* 0x000fe200024050ff */
[----:B------:R0:W-:Y:S01]  /*82a0*/  @P4 STG.E desc[UR36][R12.64+0x20], R23 ;  /* 0x000020170c004986 */ /* 0x0001e2000c101924 */
[----:B------:R-:W-:Y:S01]  /*82b0*/  ISETP.GT.AND P4, PT, R0, 0x11, P1 ;  /* 0x000000110000780c */ /* 0x000fe20000f84270 */
[-C--:B-1----:R-:W-:Y:S01]  /*82c0*/  FMUL R15, R96, R154.reuse ;  /* 0x0000009a600f7220 */ /* 0x082fe20000400000 */
[----:B------:R-:W-:Y:S01]  /*82d0*/  F2FP.TF32.F32.PACK_B R101, R101 ;  /* 0x00000065ff65723e */ /* 0x000fe200024050ff */
[----:B------:R-:W-:Y:S01]  /*82e0*/  @P2 STG.E desc[UR36][R12.64+0x24], R95 ;  /* 0x0000245f0c002986 */ /* 0x000fe2000c101924 */
[C---:B------:R-:W-:Y:S01]  /*82f0*/  ISETP.GT.AND P2, PT, R0.reuse, 0x10, P0 ;  /* 0x000000100000780c */ /* 0x040fe20000744270 */
[-C--:B------:R-:W-:Y:S01]  /*8300*/  FMUL R111, R111, R154.reuse ;  /* 0x0000009a6f6f7220 */ /* 0x080fe20000400000 */
[----:B------:R-:W-:Y:S01]  /*8310*/  F2FP.TF32.F32.PACK_B R15, R15 ;  /* 0x0000000fff0f723e */ /* 0x000fe200024050ff */
[-C--:B------:R-:W-:Y:S01]  /*8320*/  FMUL R113, R113, R154.reuse ;  /* 0x0000009a71717220 */ /* 0x080fe20000400000 */
[----:B------:R-:W-:Y:S01]  /*8330*/  F2FP.TF32.F32.PACK_B R103, R103 ;  /* 0x00000067ff67723e */ /* 0x000fe200024050ff */
[-C--:B------:R-:W-:Y:S01]  /*8340*/  FMUL R115, R115, R154.reuse ;  /* 0x0000009a73737220 */ /* 0x080fe20000400000 */
[----:B------:R-:W-:Y:S01]  /*8350*/  F2FP.TF32.F32.PACK_B R105, R105 ;  /* 0x00000069ff69723e */ /* 0x000fe200024050ff */
[----:B------:R1:W-:Y:S01]  /*8360*/  @P3 STG.E desc[UR36][R6.64+0x40], R15 ;  /* 0x0000400f06003986 */ /* 0x0003e2000c101924 */
[----:B------:R-:W-:Y:S01]  /*8370*/  ISETP.GT.AND P3, PT, R0, 0x11, P0 ;  /* 0x000000110000780c */ /* 0x000fe20000764270 */
        /* <DEDUP_REMOVED lines=10> */
[-C--:B-1----:R-:W-:Y:S01]  /*8420*/  FMUL R15, R102, R154.reuse ;  /* 0x0000009a660f7220 */ /* 0x082fe20000400000 */
[----:B------:R-:W-:Y:S01]  /*8430*/  F2FP.TF32.F32.PACK_B R111, R111 ;  /* 0x0000006fff6f723e */ /* 0x000fe200024050ff */
[----:B------:R-:W-:Y:S01]  /*8440*/  @P3 STG.E desc[UR36][R12.64+0x44], R99 ;  /* 0x000044630c003986 */ /* 0x000fe2000c101924 */
[C---:B------:R-:W-:Y:S01]  /*8450*/  ISETP.GT.AND P3, PT, R0.reuse, 0x18, P0 ;  /* 0x000000180000780c */ /* 0x040fe20000764270 */
        /* <DEDUP_REMOVED lines=83> */
[----:B------:R-:W-:Y:S01]  /*8990*/  ISETP.GT.AND P3, PT, R0, 0x40, P1 ;  /* 0x000000400000780c */ /* 0x000fe20000f64270 */
        /* <DEDUP_REMOVED lines=35> */
[----:B------:R-:W-:Y:S01]  /*8bd0*/  ISETP.GT.AND P2, PT, R0, 0x50, P1 ;  /* 0x000000500000780c */ /* 0x000fe20000f44270 */
[-C--:B------:R-:W-:Y:S01]  /*8be0*/  FMUL R33, R33, R154.reuse ;  /* 0x0000009a21217220 */ /* 0x080fe20000400000 */
[----:B------:R-:W-:Y:S01]  /*8bf0*/  F2FP.TF32.F32.PACK_B R21, R21 ;  /* 0x00000015ff15723e */ /* 0x000fe200024050ff */
[-C--:B------:R-:W-:Y:S01]  /*8c00*/  FMUL R35, R35, R154.reuse ;  /* 0x0000009a23237220 */ /* 0x080fe20000400000 */
[----:B------:R-:W-:Y:S01]  /*8c10*/  SHF.L.U64.HI R5, R4, 0x9, R5 ;  /* 0x0000000904057819 */ /* 0x000fe20000010205 */
        /* <DEDUP_REMOVED lines=91> */
[C---:B------:R-:W-:Y:S01]  /*91d0*/  ISETP.GT.AND P0, PT, R0.reuse, 0x79, P0 ;  /* 0x000000790000780c */ /* 0x040fe20000704270 */
[----:B------:R0:W-:Y:S01]  /*91e0*/  @P2 STG.E desc[UR36][R12.64+0x1c0], R21 ;  /* 0x0001c0150c002986 */ /* 0x0001e2000c101924 */
[C---:B------:R-:W-:Y:S01]  /*91f0*/  ISETP.GT.AND P2, PT, R0.reuse, 0x78, P1 ;  /* 0x000000780000780c */ /* 0x040fe20000f44270 */
[-C--:B------:R-:W-:Y:S01]  /*9200*/  FMUL R69, R69, R154.reuse ;  /* 0x0000009a45457220 */ /* 0x080fe20000400000 */
[----:B------:R-:W-:Y:S01]  /*9210*/  ISETP.GT.AND P1, PT, R0, 0x79, P1 ;  /* 0x000000790000780c */ /* 0x000fe20000f24270 */
[-C--:B------:R-:W-:Y:S01]  /*9220*/  FMUL R71, R71, R154.reuse ;  /* 0x0000009a47477220 */ /* 0x080fe20000400000 */
[----:B------:R-:W-:Y:S01]  /*9230*/  F2FP.TF32.F32.PACK_B R23, R23 ;  /* 0x00000017ff17723e */ /* 0x000fe200024050ff */
[----:B------:R-:W-:Y:S01]  /*9240*/  @P3 STG.E desc[UR36][R12.64+0x1c4], R147 ;  /* 0x0001c4930c003986 */ /* 0x000fe2000c101924 */
[----:B------:R-:W-:Y:S01]  /*9250*/  F2FP.TF32.F32.PACK_B R57, R57 ;  /* 0x00000039ff39723e */ /* 0x000fe200024050ff */
[-C--:B------:R-:W-:Y:S01]  /*9260*/  FMUL R73, R73, R154.reuse ;  /* 0x0000009a49497220 */ /* 0x080fe20000400000 */
[----:B------:R-:W-:Y:S01]  /*9270*/  F2FP.TF32.F32.PACK_B R59, R59 ;  /* 0x0000003bff3b723e */ /* 0x000fe200024050ff */
[--C-:B------:R-:W-:Y:S01]  /*9280*/  @P4 IMAD.MOV.U32 R14, RZ, RZ, R12.reuse ;  /* 0x000000ffff0e4224 */ /* 0x100fe200078e000c */
[----:B------:R-:W-:Y:S01]  /*9290*/  F2FP.TF32.F32.PACK_B R61, R61 ;  /* 0x0000003dff3d723e */ /* 0x000fe200024050ff */
[--C-:B-1----:R-:W-:Y:S01]  /*92a0*/  @P4 IMAD.MOV.U32 R15, RZ, RZ, R13.reuse ;  /* 0x000000ffff0f4224 */ /* 0x102fe200078e000d */
[----:B------:R-:W-:Y:S01]  /*92b0*/  F2FP.TF32.F32.PACK_B R63, R63 ;  /* 0x0000003fff3f723e */ /* 0x000fe200024050ff */
[----:B------:R1:W-:Y:S01]  /*92c0*/  @P2 STG.E desc[UR36][R6.64+0x1e0], R23 ;  /* 0x0001e01706002986 */ /* 0x0003e2000c101924 */
[----:B0-----:R-:W-:Y:S01]  /*92d0*/  IMAD.SHL.U32 R21, R4, 0x200, RZ ;  /* 0x0000020004157824 */ /* 0x001fe200078e00ff */
[----:B------:R-:W-:Y:S01]  /*92e0*/  F2FP.TF32.F32.PACK_B R65, R65 ;  /* 0x00000041ff41723e */ /* 0x000fe200024050ff */
[-C--:B------:R-:W-:Y:S01]  /*92f0*/  FMUL R75, R75, R154.reuse ;  /* 0x0000009a4b4b7220 */ /* 0x080fe20000400000 */
[----:B------:R-:W-:Y:S01]  /*9300*/  @P1 STG.E desc[UR36][R6.64+0x1e4], R149 ;  /* 0x0001e49506001986 */ /* 0x000fe2000c101924 */
[----:B------:R-:W-:Y:S01]  /*9310*/  ISETP.GT.AND P1, PT, R157, 0x80, PT ;  /* 0x000000809d00780c */ /* 0x000fe20003f24270 */
[----:B------:R-:W-:Y:S01]  /*9320*/  FMUL R77, R77, R154 ;  /* 0x0000009a4d4d7220 */ /* 0x000fe20000400000 */
[----:B------:R-:W-:Y:S01]  /*9330*/  IADD3 R4, P3, R21, R6, RZ ;  /* 0x0000000615047210 */ /* 0x000fe20007f7e0ff */
[----:B------:R0:W-:Y:S01]  /*9340*/  @P4 STG.E desc[UR36][R14.64+0x1e0], R89 ;  /* 0x0001e0590e004986 */ /* 0x0001e2000c101924 */
[----:B------:R-:W-:Y:S01]  /*9350*/  ISETP.GT.AND P4, PT, R0, RZ, P1 ;  /* 0x000000ff0000720c */ /* 0x000fe20000f84270 */
[-C--:B------:R-:W-:Y:S01]  /*9360*/  FMUL R79, R79, R154.reuse ;  /* 0x0000009a4f4f7220 */ /* 0x080fe20000400000 */
[----:B------:R-:W-:Y:S01]  /*9370*/  F2FP.TF32.F32.PACK_B R67, R67 ;  /* 0x00000043ff43723e */ /* 0x000fe200024050ff */
[-C--:B-1----:R-:W-:Y:S01]  /*9380*/  FMUL R23, R28, R154.reuse ;  /* 0x0000009a1c177220 */ /* 0x082fe20000400000 */
[----:B------:R-:W-:Y:S01]  /*9390*/  F2FP.TF32.F32.PACK_B R69, R69 ;  /* 0x00000045ff45723e */ /* 0x000fe200024050ff */
[-C--:B------:R-:W-:Y:S01]  /*93a0*/  FMUL R81, R81, R154.reuse ;  /* 0x0000009a51517220 */ /* 0x080fe20000400000 */
[----:B------:R-:W-:Y:S01]  /*93b0*/  F2FP.TF32.F32.PACK_B R71, R71 ;  /* 0x00000047ff47723e */ /* 0x000fe200024050ff */
[-C--:B------:R-:W-:Y:S01]  /*93c0*/  FMUL R83, R83, R154.reuse ;  /* 0x0000009a53537220 */ /* 0x080fe20000400000 */
[----:B------:R-:W-:Y:S01]  /*93d0*/  F2FP.TF32.F32.PACK_B R23, R23 ;  /* 0x00000017ff17723e */ /* 0x000fe200024050ff */
[-C--:B------:R-:W-:Y:S01]  /*93e0*/  FMUL R85, R85, R154.reuse ;  /* 0x0000009a55557220 */ /* 0x080fe20000400000 */
[----:B------:R-:W-:Y:S01]  /*93f0*/  F2FP.TF32.F32.PACK_B R73, R73 ;  /* 0x00000049ff49723e */ /* 0x000fe200024050ff */
[----:B0-----:R-:W-:Y:S01]  /*9400*/  @P0 IMAD.MOV.U32 R14, RZ, RZ, R12 ;  /* 0x000000ffff0e0224 */ /* 0x001fe200078e000c */
[----:B------:R-:W-:Y:S01]  /*9410*/  F2FP.TF32.F32.PACK_B R75, R75 ;  /* 0x0000004bff4b723e */ /* 0x000fe200024050ff */
[----:B------:R-:W-:Y:S01]  /*9420*/  @P0 IMAD.MOV.U32 R15, RZ, RZ, R13 ;  /* 0x000000ffff0f0224 */ /* 0x000fe200078e000d */
[----:B------:R-:W-:Y:S01]  /*9430*/  F2FP.TF32.F32.PACK_B R77, R77 ;  /* 0x0000004dff4d723e */ /* 0x000fe200024050ff */
[----:B------:R-:W-:Y:S01]  /*9440*/  FMUL R87, R87, R154 ;  /* 0x0000009a57577220 */ /* 0x000fe20000400000 */
[----:B------:R-:W-:-:S02]  /*9450*/  F2FP.TF32.F32.PACK_B R79, R79 ;  /* 0x0000004fff4f723e */ /* 0x000fc400024050ff */
[----:B------:R0:W-:Y:S01]  /*9460*/  @P0 STG.E desc[UR36][R14.64+0x1e4], R151 ;  /* 0x0001e4970e000986 */ /* 0x0001e2000c101924 */
[----:B------:R-:W-:Y:S01]  /*9470*/  IADD3 R12, P0, P2, R11, R6, R21 ;  /* 0x000000060b0c7210 */ /* 0x000fe20007a1e015 */
[-C--:B------:R-:W-:Y:S01]  /*9480*/  FMUL R21, R24, R154.reuse ;  /* 0x0000009a18157220 */ /* 0x080fe20000400000 */
[----:B------:R-:W-:Y:S02]  /*9490*/  F2FP.TF32.F32.PACK_B R81, R81 ;  /* 0x00000051ff51723e */ /* 0x000fe400024050ff */
[----:B------:R-:W-:Y:S01]  /*94a0*/  IADD3.X R13, R9, R7, R5, P0, P2 ;  /* 0x00000007090d7210 */ /* 0x000fe200007e4405 */
[----:B------:R-:W-:Y:S01]  /*94b0*/  IMAD.X R5, R5, 0x1, R7, P3 ;  /* 0x0000000105057824 */ /* 0x000fe200018e0607 */
[----:B------:R-:W-:Y:S02]  /*94c0*/  ISETP.GT.AND P2, PT, R0, 0x1, P1 ;  /* 0x000000010000780c */ /* 0x000fe40000f44270 */
[----:B------:R-:W-:Y:S02]  /*94d0*/  ISETP.GT.AND P0, PT, R157, 0x88, PT ;  /* 0x000000889d00780c */ /* 0x000fe40003f04270 */
[----:B------:R-:W-:Y:S01]  /*94e0*/  F2FP.TF32.F32.PACK_B R21, R21 ;  /* 0x00000015ff15723e */ /* 0x000fe200024050ff */
[----:B0-----:R-:W-:Y:S01]  /*94f0*/  FMUL R15, R26, R154 ;  /* 0x0000009a1a0f7220 */ /* 0x001fe20000400000 */
[----:B------:R-:W-:-:S02]  /*9500*/  ISETP.GT.AND P3, PT, R0, RZ, P0 ;  /* 0x000000ff0000720c */ /* 0x000fc40000764270 */
[----:B------:R-:W-:Y:S01]  /*9510*/  F2FP.TF32.F32.PACK_B R83, R83 ;  /* 0x00000053ff53723e */ /* 0x000fe200024050ff */
[----:B------:R-:W-:Y:S01]  /*9520*/  @P4 STG.E desc[UR36][R4.64], R21 ;  /* 0x0000001504004986 */ /* 0x000fe2000c101924 */
[----:B------:R-:W-:Y:S02]  /*9530*/  IADD3 R6, P4, R11, R4, RZ ;  /* 0x000000040b067210 */ /* 0x000fe40007f9e0ff */
[----:B------:R-:W-:Y:S01]  /*9540*/  F2FP.TF32.F32.PACK_B R15, R15 ;  /* 0x0000000fff0f723e */ /* 0x000fe200024050ff */
[----:B------:R-:W-:Y:S01]  /*9550*/  @P2 STG.E desc[UR36][R4.64+0x4], R25 ;  /* 0x0000041904002986 */ /* 0x000fe2000c101924 */
[C---:B------:R-:W-:Y:S01]  /*9560*/  ISETP.GT.AND P2, PT, R0.reuse, 0x1, P0 ;  /* 0x000000010000780c */ /* 0x040fe20000744270 */
[----:B------:R-:W-:Y:S01]  /*9570*/  IMAD.X R7, R9, 0x1, R5, P4 ;  /* 0x0000000109077824 */ /* 0x000fe200020e0605 */
[----:B------:R-:W-:Y:S02]  /*9580*/  ISETP.GT.AND P4, PT, R0, 0x8, P1 ;  /* 0x000000080000780c */ /* 0x000fe40000f84270 */
[----:B------:R-:W-:-:S02]  /*9590*/  F2FP.TF32.F32.PACK_B R85, R85 ;  /* 0x00000055ff55723e */ /* 0x000fc400024050ff */
[----:B------:R0:W-:Y:S01]  /*95a0*/  @P3 STG.E desc[UR36][R6.64], R15 ;  /* 0x0000000f06003986 */ /* 0x0001e2000c101924 */
[----:B------:R-:W-:Y:S02]  /*95b0*/  ISETP.GT.AND P3, PT, R0, 0x9, P1 ;  /* 0x000000090000780c */ /* 0x000fe40000f64270 */
[----:B------:R-:W-:-:S04]  /*95c0*/  F2FP.TF32.F32.PACK_B R87, R87 ;  /* 0x00000057ff57723e */ /* 0x000fc800024050ff */
[----:B------:R1:W-:Y:S01]  /*95d0*/  @P2 STG.E desc[UR36][R6.64+0x4], R27 ;  /* 0x0000041b06002986 */ /* 0x0003e2000c101924 */
[----:B------:R-:W-:-:S03]  /*95e0*/  ISETP.GT.AND P2, PT, R0, 0x8, P0 ;  /* 0x000000080000780c */ /* 0x000fc60000744270 */
[----:B------:R-:W-:Y:S01]  /*95f0*/  @P4 STG.E desc[UR36][R4.64+0x20], R23 ;  /* 0x0000201704004986 */ /* 0x000fe2000c101924 */
[----:B------:R-:W-:Y:S01]  /*9600*/  IADD3 R8, P4, R11, R4, RZ ;  /* 0x000000040b087210 */ /* 0x000fe20007f9e0ff */
[-C--:B------:R-:W-:Y:S01]  /*9610*/  FMUL R11, R30, R154.reuse ;  /* 0x0000009a1e0b7220 */ /* 0x080fe20000400000 */
[-C--:B0-----:R-:W-:Y:S01]  /*9620*/  FMUL R15, R34, R154.reuse ;  /* 0x0000009a220f7220 */ /* 0x081fe20000400000 */
[----:B------:R-:W-:Y:S01]  /*9630*/  @P3 STG.E desc[UR36][R4.64+0x24], R29 ;  /* 0x0000241d04003986 */ /* 0x000fe2000c101924 */
[----:B------:R-:W-:Y:S01]  /*9640*/  ISETP.GT.AND P3, PT, R0, 0x9, P0 ;  /* 0x000000090000780c */ /* 0x000fe20000764270 */
[----:B------:R-:W-:Y:S01]  /*9650*/  IMAD.X R9, R9, 0x1, R5, P4 ;  /* 0x0000000109097824 */ /* 0x000fe200020e0605 */
[----:B------:R-:W-:Y:S01]  /*9660*/  F2FP.TF32.F32.PACK_B R11, R11 ;  /* 0x0000000bff0b723e */ /* 0x000fe200024050ff */
[----:B-1----:R-:W-:Y:S01]  /*9670*/  FMUL R7, R32, R154 ;  /* 0x0000009a20077220 */ /* 0x002fe20000400000 */
[C---:B------:R-:W-:Y:S02]  /*9680*/  ISETP.GT.AND P4, PT, R0.reuse, 0x11, P1 ;  /* 0x000000110000780c */ /* 0x040fe40000f84270 */
[----:B------:R-:W-:Y:S01]  /*9690*/  F2FP.TF32.F32.PACK_B R15, R15 ;  /* 0x0000000fff0f723e */ /* 0x000fe200024050ff */
[----:B------:R0:W-:Y:S01]  /*96a0*/  @P2 STG.E desc[UR36][R8.64+0x20], R11 ;  /* 0x0000200b08002986 */ /* 0x0001e2000c101924 */
[----:B------:R-:W-:-:S02]  /*96b0*/  ISETP.GT.AND P2, PT, R0, 0x10, P1 ;  /* 0x000000100000780c */ /* 0x000fc40000f44270 */
[----:B------:R-:W-:-:S03]  /*96c0*/  F2FP.TF32.F32.PACK_B R7, R7 ;  /* 0x00000007ff07723e */ /* 0x000fc600024050ff */
[----:B------:R-:W-:Y:S01]  /*96d0*/  @P3 STG.E desc[UR36][R12.64+0x24], R31 ;  /* 0x0000241f0c003986 */ /* 0x000fe2000c101924 */
[----:B------:R-:W-:-:S03]  /*96e0*/  ISETP.GT.AND P3, PT, R0, 0x10, P0 ;  /* 0x000000100000780c */ /* 0x000fc60000764270 */
[----:B------:R-:W-:Y:S01]  /*96f0*/  @P4 STG.E desc[UR36][R4.64+0x44], R33 ;  /* 0x0000442104004986 */ /* 0x000fe2000c101924 */
[----:B------:R-:W-:Y:S01]  /*9700*/  ISETP.GT.AND P4, PT, R0, 0x18, P1 ;  /* 0x000000180000780c */ /* 0x000fe20000f84270 */
[-C--:B0-----:R-:W-:Y:S01]  /*9710*/  FMUL R9, R36, R154.reuse ;  /* 0x0000009a24097220 */ /* 0x081fe20000400000 */
[----:B------:R-:W-:Y:S01]  /*9720*/  FMUL R11, R38, R154 ;  /* 0x0000009a260b7220 */ /* 0x000fe20000400000 */
[----:B------:R0:W-:Y:S01]  /*9730*/  @P2 STG.E desc[UR36][R4.64+0x40], R7 ;  /* 0x0000400704002986 */ /* 0x0001e2000c101924 */
[----:B------:R-:W-:Y:S02]  /*9740*/  ISETP.GT.AND P2, PT, R0, 0x11, P0 ;  /* 0x000000110000780c */ /* 0x000fe40000744270 */
[----:B------:R-:W-:Y:S02]  /*9750*/  F2FP.TF32.F32.PACK_B R9, R9 ;  /* 0x00000009ff09723e */ /* 0x000fe400024050ff */
[----:B------:R-:W-:Y:S01]  /*9760*/  F2FP.TF32.F32.PACK_B R11, R11 ;  /* 0x0000000bff0b723e */ /* 0x000fe200024050ff */
[----:B------:R-:W-:-:S02]  /*9770*/  @P3 IMAD.MOV.U32 R6, RZ, RZ, R12 ;  /* 0x000000ffff063224 */ /* 0x000fc400078e000c */
[----:B0-----:R-:W-:-:S05]  /*9780*/  @P3 IMAD.MOV.U32 R7, RZ, RZ, R13 ;  /* 0x000000ffff073224 */ /* 0x001fca00078e000d */
[----:B------:R0:W-:Y:S01]  /*9790*/  @P3 STG.E desc[UR36][R6.64+0x40], R15 ;  /* 0x0000400f06003986 */ /* 0x0001e2000c101924 */
[----:B------:R-:W-:Y:S01]  /*97a0*/  ISETP.GT.AND P3, PT, R0, 0x19, P1 ;  /* 0x000000190000780c */ /* 0x000fe20000f64270 */
[----:B0-----:R-:W-:Y:S02]  /*97b0*/  @P2 IMAD.MOV.U32 R6, RZ, RZ, R12 ;  /* 0x000000ffff062224 */ /* 0x001fe400078e000c */
[----:B------:R-:W-:Y:S01]  /*97c0*/  FMUL R15, R40, R154 ;  /* 0x0000009a280f7220 */ /* 0x000fe20000400000 */
[----:B------:R-:W-:-:S04]  /*97d0*/  @P2 IMAD.MOV.U32 R7, RZ, RZ, R13 ;  /* 0x000000ffff072224 */ /* 0x000fc800078e000d */
[----:B------:R-:W-:Y:S01]  /*97e0*/  F2FP.TF32.F32.PACK_B R15, R15 ;  /* 0x0000000fff0f723e */ /* 0x000fe200024050ff */
[----:B------:R0:W-:Y:S01]  /*97f0*/  @P2 STG.E desc[UR36][R6.64+0x44], R35 ;  /* 0x0000442306002986 */ /* 0x0001e2000c101924 */
[----:B------:R-:W-:-:S03]  /*9800*/  ISETP.GT.AND P2, PT, R0, 0x18, P0 ;  /* 0x000000180000780c */ /* 0x000fc60000744270 */
[----:B------:R1:W-:Y:S01]  /*9810*/  @P4 STG.E desc[UR36][R4.64+0x60], R9 ;  /* 0x0000600904004986 */ /* 0x0003e2000c101924 */
[----:B------:R-:W-:-:S03]  /*9820*/  ISETP.GT.AND P4, PT, R0, 0x19, P0 ;  /* 0x000000190000780c */ /* 0x000fc60000784270 */
[----:B------:R-:W-:Y:S01]  /*9830*/  @P3 STG.E desc[UR36][R4.64+0x64], R37 ;  /* 0x0000642504003986 */ /* 0x000fe2000c101924 */
[----:B------:R-:W-:-:S05]  /*9840*/  ISETP.GT.AND P3, PT, R0, 0x20, P1 ;  /* 0x000000200000780c */ /* 0x000fca0000f64270 */
[----:B0-----:R-:W-:Y:S02]  /*9850*/  @P2 IMAD.MOV.U32 R6, RZ, RZ, R12 ;  /* 0x000000ffff062224 */ /* 0x001fe400078e000c */
[----:B------:R-:W-:Y:S02]  /*9860*/  @P2 IMAD.MOV.U32 R7, RZ, RZ, R13 ;  /* 0x000000ffff072224 */ /* 0x000fe400078e000d */
[----:B-1----:R-:W-:-:S03]  /*9870*/  FMUL R9, R42, R154 ;  /* 0x0000009a2a097220 */ /* 0x002fc60000400000 */
[----:B------:R0:W-:Y:S01]  /*9880*/  @P2 STG.E desc[UR36][R6.64+0x60], R11 ;  /* 0x0000600b06002986 */ /* 0x0001e2000c101924 */
[----:B------:R-:W-:Y:S02]  /*9890*/  ISETP.GT.AND P2, PT, R0, 0x21, P1 ;  /* 0x000000210000780c */ /* 0x000fe40000f44270 */
[----:B------:R-:W-:Y:S01]  /*98a0*/  F2FP.TF32.F32.PACK_B R9, R9 ;  /* 0x00000009ff09723e */ /* 0x000fe200024050ff */
        /* <DEDUP_REMOVED lines=169> */
[C---:B------:R-:W-:Y:S02]  /*a340*/  ISETP.GT.AND P4, PT, R0.reuse, 0x78, P0 ;  /* 0x000000780000780c */ /* 0x040fe40000784270 */
[----:B------:R-:W-:-:S03]  /*a350*/  ISETP.GT.AND P0, PT, R0, 0x79, P0 ;  /* 0x000000790000780c */ /* 0x000fc60000704270 */
[----:B0-----:R-:W-:Y:S02]  /*a360*/  @P3 IMAD.MOV.U32 R6, RZ, RZ, R12 ;  /* 0x000000ffff063224 */ /* 0x001fe400078e000c */
[----:B------:R-:W-:Y:S02]  /*a370*/  @P3 IMAD.MOV.U32 R7, RZ, RZ, R13 ;  /* 0x000000ffff073224 */ /* 0x000fe400078e000d */
[----:B-1----:R-:W-:-:S03]  /*a380*/  FMUL R11, R86, R154 ;  /* 0x0000009a560b7220 */ /* 0x002fc60000400000 */
[----:B------:R0:W-:Y:S01]  /*a390*/  @P3 STG.E desc[UR36][R6.64+0x1c0], R15 ;  /* 0x0001c00f06003986 */ /* 0x0001e2000c101924 */
[C---:B------:R-:W-:Y:S02]  /*a3a0*/  ISETP.GT.AND P3, PT, R0.reuse, 0x78, P1 ;  /* 0x000000780000780c */ /* 0x040fe40000f64270 */
[----:B------:R-:W-:Y:S02]  /*a3b0*/  ISETP.GT.AND P1, PT, R0, 0x79, P1 ;  /* 0x000000790000780c */ /* 0x000fe40000f24270 */
[----:B------:R-:W-:Y:S01]  /*a3c0*/  F2FP.TF32.F32.PACK_B R11, R11 ;  /* 0x0000000bff0b723e */ /* 0x000fe200024050ff */
[----:B0-----:R-:W-:Y:S02]  /*a3d0*/  @P2 IMAD.MOV.U32 R6, RZ, RZ, R12 ;  /* 0x000000ffff062224 */ /* 0x001fe400078e000c */
[----:B------:R-:W-:-:S05]  /*a3e0*/  @P2 IMAD.MOV.U32 R7, RZ, RZ, R13 ;  /* 0x000000ffff072224 */ /* 0x000fca00078e000d */
[----:B------:R-:W-:Y:S04]  /*a3f0*/  @P2 STG.E desc[UR36][R6.64+0x1c4], R83 ;  /* 0x0001c45306002986 */ /* 0x000fe8000c101924 */
[----:B------:R-:W-:Y:S04]  /*a400*/  @P3 STG.E desc[UR36][R4.64+0x1e0], R9 ;  /* 0x0001e00904003986 */ /* 0x000fe8000c101924 */
[----:B------:R0:W-:Y:S02]  /*a410*/  @P1 STG.E desc[UR36][R4.64+0x1e4], R85 ;  /* 0x0001e45504001986 */ /* 0x0001e4000c101924 */
[----:B0-----:R-:W-:-:S02]  /*a420*/  @P4 IMAD.MOV.U32 R4, RZ, RZ, R12 ;  /* 0x000000ffff044224 */ /* 0x001fc400078e000c */
[----:B------:R-:W-:-:S05]  /*a430*/  @P4 IMAD.MOV.U32 R5, RZ, RZ, R13 ;  /* 0x000000ffff054224 */ /* 0x000fca00078e000d */
[----:B------:R0:W-:Y:S04]  /*a440*/  @P4 STG.E desc[UR36][R4.64+0x1e0], R11 ;  /* 0x0001e00b04004986 */ /* 0x0001e8000c101924 */
[----:B------:R0:W-:Y:S02]  /*a450*/  @P0 STG.E desc[UR36][R12.64+0x1e4], R87 ;  /* 0x0001e4570c000986 */ /* 0x0001e4000c101924 */
.L_x_286:
[----:B------:R-:W-:Y:S05]  /*a460*/  BSYNC B0 ;  /* 0x0000000000007941 */ /* 0x000fea0003800000 */
.L_x_34:
[----:B------:R-:W-:Y:S01]  /*a470*/  ULDC UR4, c[0x0][0xc] ;  /* 0x0000030000047ab9 */ /* 0x000fe20000000800 */
[----:B------:R-:W-:Y:S01]  /*a480*/  ULDC UR5, c[0x0][0x10] ;  /* 0x0000040000057ab9 */ /* 0x000fe20000000800 */
[----:B0-----:R-:W0:Y:S01]  /*a490*/  LDC R5, c[0x0][0x14] ;  /* 0x00000500ff057b82 */ /* 0x001e220000000800 */
[----:B------:R-:W-:Y:S01]  /*a4a0*/  UIMAD.WIDE.U32 UR4, UR4, UR5, URZ ;  /* 0x00000005040472a5 */ /* 0x000fe2000f8e003f */
[----:B------:R-:W-:Y:S01]  /*a4b0*/  PRMT R0, RZ, 0x7610, R0 ;  /* 0x00007610ff007816 */ /* 0x000fe20000000000 */
[----:B------:R-:W-:Y:S02]  /*a4c0*/  IMAD.MOV.U32 R153, RZ, RZ, -0x1 ;  /* 0xffffffffff997424 */ /* 0x000fe400078e00ff */
[----:B------:R-:W-:Y:S02]  /*a4d0*/  IMAD.MOV.U32 R23, RZ, RZ, -0x1 ;  /* 0xffffffffff177424 */ /* 0x000fe400078e00ff */
[----:B0-----:R-:W-:-:S04]  /*a4e0*/  IMAD.WIDE.U32 R16, R5, UR4, R16 ;  /* 0x0000000405107c25 */ /* 0x001fc8000f8e0010 */
[----:B------:R-:W-:Y:S01]  /*a4f0*/  IMAD R5, R5, UR5, RZ ;  /* 0x0000000505057c24 */ /* 0x000fe2000f8e02ff */
[----:B------:R-:W-:Y:S02]  /*a500*/  ULDC.64 UR4, c[0x0][0x650] ;  /* 0x0001940000047ab9 */ /* 0x000fe40000000a00 */
[----:B------:R-:W-:Y:S01]  /*a510*/  ISETP.GE.U32.AND P0, PT, R16, UR4, PT ;  /* 0x0000000410007c0c */ /* 0x000fe2000bf06070 */
[----:B------:R-:W-:-:S05]  /*a520*/  IMAD.IADD R17, R17, 0x1, R5 ;  /* 0x0000000111117824 */ /* 0x000fca00078e0205 */
[----:B------:R-:W-:-:S13]  /*a530*/  ISETP.GE.U32.AND.EX P0, PT, R17, UR5, PT, P0 ;  /* 0x0000000511007c0c */ /* 0x000fda000bf06100 */
[----:B------:R-:W-:Y:S05]  /*a540*/  @P0 BRA `(.L_x_287) ;  /* 0x0000000400640947 */ /* 0x000fea0003800000 */
[----:B------:R-:W0:Y:S01]  /*a550*/  S2R R12, SR_CTAID.X ;  /* 0x00000000000c7919 */ /* 0x000e220000002500 */
[----:B------:R-:W1:Y:S01]  /*a560*/  LDC.64 R10, c[0x0][0x628] ;  /* 0x00018a00ff0a7b82 */ /* 0x000e620000000a00 */
[----:B------:R-:W-:Y:S01]  /*a570*/  ULDC UR4, c[0x0][0x150] ;  /* 0x0000540000047ab9 */ /* 0x000fe20000000800 */
[----:B--2---:R-:W-:Y:S01]  /*a580*/  IMAD.MOV.U32 R8, RZ, RZ, R16 ;  /* 0x000000ffff087224 */ /* 0x004fe200078e0010 */
[----:B------:R-:W2:Y:S01]  /*a590*/  S2R R24, SR_CTAID.Y ;  /* 0x0000000000187919 */ /* 0x000ea20000002600 */
[----:B------:R-:W-:-:S04]  /*a5a0*/  IMAD.MOV.U32 R9, RZ, RZ, R17 ;  /* 0x000000ffff097224 */ /* 0x000fc800078e0011 */
[----:B------:R-:W2:Y:S08]  /*a5b0*/  LDC R21, c[0x0][0x144] ;  /* 0x00005100ff157b82 */ /* 0x000eb00000000800 */
[----:B------:R-:W2:Y:S08]  /*a5c0*/  LDC R0, c[0x0][0x630] ;  /* 0x00018c00ff007b82 */ /* 0x000eb00000000800 */
[----:B------:R-:W2:Y:S01]  /*a5d0*/  LDC.64 R14, c[0x0][0x620] ;  /* 0x00018800ff0e7b82 */ /* 0x000ea20000000a00 */
[----:B-1----:R-:W-:-:S04]  /*a5e0*/  ISETP.NE.U32.AND P0, PT, R10, RZ, PT ;  /* 0x000000ff0a00720c */ /* 0x002fc80003f05070 */
[----:B------:R-:W-:Y:S02]  /*a5f0*/  ISETP.NE.AND.EX P0, PT, R11, RZ, PT, P0 ;  /* 0x000000ff0b00720c */ /* 0x000fe40003f05300 */
[----:B0-----:R-:W-:-:S05]  /*a600*/  I2FP.F32.U32 R3, R12 ;  /* 0x0000000c00037245 */ /* 0x001fca0000201000 */
[----:B------:R-:W-:-:S04]  /*a610*/  FMUL R3, R3, UR4 ;  /* 0x0000000403037c20 */ /* 0x000fc80008400000 */
[----:B------:R0:W1:Y:S02]  /*a620*/  F2I.U32.TRUNC.NTZ R20, R3 ;  /* 0x0000000300147305 */ /* 0x000064000020f000 */
[----:B------:R-:W-:Y:S05]  /*a630*/  @!P0 BRA `(.L_x_288) ;  /* 0x0000000000288947 */ /* 0x000fea0003800000 */
[----:B0-----:R-:W0:Y:S02]  /*a640*/  LDC R3, c[0x0][0x634] ;  /* 0x00018d00ff037b82 */ /* 0x001e240000000800 */
        /* <DEDUP_REMOVED lines=9> */
.L_x_288:
[----:B------:R-:W3:Y:S01]  /*a6e0*/  LDC.64 R30, c[0x0][0x640] ;  /* 0x00019000ff1e7b82 */ /* 0x000ee20000000a00 */
[-CC-:B--2---:R-:W-:Y:S01]  /*a6f0*/  SHF.R.U64 R23, R8, R0.reuse, R9.reuse ;  /* 0x0000000008177219 */ /* 0x184fe20000001209 */
[----:B-1----:R-:W-:Y:S01]  /*a700*/  IMAD.MOV R20, RZ, RZ, -R20 ;  /* 0x000000ffff147224 */ /* 0x002fe200078e0a14 */
[----:B------:R-:W-:Y:S01]  /*a710*/  SHF.R.U32.HI R0, RZ, R0, R9 ;  /* 0x00000000ff007219 */ /* 0x000fe20000011609 */
[----:B------:R-:W-:Y:S01]  /*a720*/  ULDC UR4, c[0x0][0x154] ;  /* 0x0000550000047ab9 */ /* 0x000fe20000000800 */
[----:B0-----:R-:W-:Y:S01]  /*a730*/  IADD3 R3, P0, RZ, -R23, RZ ;  /* 0x80000017ff037210 */ /* 0x001fe20007f1e0ff */
[----:B------:R-:W-:Y:S02]  /*a740*/  IMAD R26, R21, R20, R12 ;  /* 0x00000014151a7224 */ /* 0x000fe400078e020c */
[----:B------:R-:W0:Y:S01]  /*a750*/  LDC R6, c[0x0][0x618] ;  /* 0x00018600ff067b82 */ /* 0x000e220000000800 */
[----:B------:R-:W-:Y:S02]  /*a760*/  IMAD.MOV.U32 R7, RZ, RZ, 0x1 ;  /* 0x00000001ff077424 */ /* 0x000fe400078e00ff */
[----:B------:R-:W-:-:S04]  /*a770*/  IMAD.X R5, RZ, RZ, ~R0, P0 ;  /* 0x000000ffff057224 */ /* 0x000fc800000e0e00 */
[-C--:B------:R-:W-:Y:S01]  /*a780*/  IMAD R0, R5, R14.reuse, RZ ;  /* 0x0000000e05007224 */ /* 0x080fe200078e02ff */
[----:B------:R-:W1:Y:S01]  /*a790*/  LDC R8, c[0x0][0x608] ;  /* 0x00018200ff087b82 */ /* 0x000e620000000800 */
[----:B------:R-:W-:-:S04]  /*a7a0*/  IMAD.WIDE.U32 R4, R3, R14, R16 ;  /* 0x0000000e03047225 */ /* 0x000fc800078e0010 */
[----:B------:R-:W-:Y:S01]  /*a7b0*/  IMAD R3, R3, R15, R0 ;  /* 0x0000000f03037224 */ /* 0x000fe200078e0200 */
[----:B------:R-:W-:Y:S02]  /*a7c0*/  I2FP.F32.U32 R0, R24 ;  /* 0x0000001800007245 */ /* 0x000fe40000201000 */
[----:B------:R-:W2:Y:S01]  /*a7d0*/  LDC R28, c[0x0][0x658] ;  /* 0x00019600ff1c7b82 */ /* 0x000ea20000000800 */
[----:B------:R-:W-:Y:S01]  /*a7e0*/  IMAD.IADD R3, R5, 0x1, R3 ;  /* 0x0000000105037824 */ /* 0x000fe200078e0203 */
[----:B---3--:R-:W-:Y:S01]  /*a7f0*/  ISETP.NE.U32.AND P0, PT, R30, RZ, PT ;  /* 0x000000ff1e00720c */ /* 0x008fe20003f05070 */
[----:B------:R-:W-:Y:S01]  /*a800*/  FMUL R0, R0, UR4 ;  /* 0x0000000400007c20 */ /* 0x000fe20008400000 */
[----:B------:R-:W-:Y:S02]  /*a810*/  IMAD.MOV.U32 R5, RZ, RZ, -0x1 ;  /* 0xffffffffff057424 */ /* 0x000fe400078e00ff */
[----:B------:R-:W-:Y:S01]  /*a820*/  ISETP.NE.AND.EX P0, PT, R31, RZ, PT, P0 ;  /* 0x000000ff1f00720c */ /* 0x000fe20003f05300 */
[----:B------:R3:W2:Y:S01]  /*a830*/  F2I.U32.TRUNC.NTZ R14, R0 ;  /* 0x00000000000e7305 */ /* 0x0006a2000020f000 */
[----:B------:R-:W3:Y:S01]  /*a840*/  LDC R15, c[0x0][0x148] ;  /* 0x00005200ff0f7b82 */ /* 0x000ee20000000800 */
[----:B0-----:R-:W-:-:S02]  /*a850*/  SHF.R.U64 R12, R4, R6, R3 ;  /* 0x00000006040c7219 */ /* 0x001fc40000001203 */
[----:B------:R-:W-:-:S05]  /*a860*/  SHF.R.U32.HI R3, RZ, R6, R3 ;  /* 0x00000006ff037219 */ /* 0x000fca0000011603 */
[----:B------:R-:W0:Y:S01]  /*a870*/  LDC R20, c[0x0][0x600] ;  /* 0x00018000ff147b82 */ /* 0x000e220000000800 */
[-CC-:B-1----:R-:W-:Y:S02]  /*a880*/  SHF.R.U64 R10, R12, R8.reuse, R3.reuse ;  /* 0x000000080c0a7219 */ /* 0x182fe40000001203 */
[----:B------:R-:W-:-:S05]  /*a890*/  SHF.R.U32.HI R3, RZ, R8, R3 ;  /* 0x00000008ff037219 */ /* 0x000fca0000011603 */
[----:B------:R-:W1:Y:S01]  /*a8a0*/  LDC R25, c[0x0][0x648] ;  /* 0x00019200ff197b82 */ /* 0x000e620000000800 */
[-C--:B--2---:R-:W-:Y:S02]  /*a8b0*/  SHF.L.U32 R4, R5, R28.reuse, RZ ;  /* 0x0000001c05047219 */ /* 0x084fe400000006ff */
[-CC-:B------:R-:W-:Y:S02]  /*a8c0*/  SHF.R.U64 R13, R10, R28.reuse, R3.reuse ;  /* 0x0000001c0a0d7219 */ /* 0x180fe40000001203 */
[----:B------:R-:W-:Y:S02]  /*a8d0*/  SHF.R.U32.HI R5, RZ, R28, R3 ;  /* 0x0000001cff057219 */ /* 0x000fe40000011603 */
[----:B------:R-:W-:Y:S01]  /*a8e0*/  LOP3.LUT R21, RZ, R4, RZ, 0x33, !PT ;  /* 0x00000004ff157212 */ /* 0x000fe200078e33ff */
[----:B------:R-:W2:Y:S01]  /*a8f0*/  LDC R27, c[0x0][0x638] ;  /* 0x00018e00ff1b7b82 */ /* 0x000ea20000000800 */
[----:B------:R-:W-:Y:S01]  /*a900*/  SHF.L.U32 R28, R7, R28, RZ ;  /* 0x0000001c071c7219 */ /* 0x000fe200000006ff */
[----:B------:R-:W-:-:S06]  /*a910*/  IMAD.MOV.U32 R4, RZ, RZ, R13 ;  /* 0x000000ffff047224 */ /* 0x000fcc00078e000d */
[----:B------:R-:W0:Y:S01]  /*a920*/  LDC R29, c[0x0][0x610] ;  /* 0x00018400ff1d7b82 */ /* 0x000e220000000800 */
[----:B------:R-:W-:Y:S05]  /*a930*/  @!P0 BRA `(.L_x_289) ;  /* 0x0000000000288947 */ /* 0x000fea0003800000 */
[----:B---3--:R-:W3:Y:S02]  /*a940*/  LDC R0, c[0x0][0x64c] ;  /* 0x00019300ff007b82 */ /* 0x008ee40000000800 */
[----:B---3--:R-:W-:-:S05]  /*a950*/  IADD3 R3, P0, R13, R0, RZ ;  /* 0x000000000d037210 */ /* 0x008fca0007f1e0ff */
        /* <DEDUP_REMOVED lines=8> */
.L_x_289:
[----:B------:R-:W-:Y:S01]  /*a9e0*/  ISETP.NE.AND P0, PT, R2, 0x1, PT ;  /* 0x000000010200780c */ /* 0x000fe20003f05270 */
[----:B------:R-:W-:Y:S01]  /*a9f0*/  IMAD.MOV R14, RZ, RZ, -R14 ;  /* 0x000000ffff0e7224 */ /* 0x000fe200078e0a0e */
[----:B-1-3--:R-:W-:Y:S01]  /*aa00*/  SHF.R.U64 R0, R4, R25, R5 ;  /* 0x0000001904007219 */ /* 0x00afe20000001205 */
[----:B0-----:R-:W-:Y:S01]  /*aa10*/  VIADD R5, R20, 0xffffffff ;  /* 0xffffffff14057836 */ /* 0x001fe20000000000 */
[----:B------:R-:W-:Y:S01]  /*aa20*/  LOP3.LUT R3, R10, R21, RZ, 0xc0, !PT ;  /* 0x000000150a037212 */ /* 0x000fe200078ec0ff */
[----:B------:R-:W-:Y:S02]  /*aa30*/  IMAD.MOV.U32 R6, RZ, RZ, 0x1 ;  /* 0x00000001ff067424 */ /* 0x000fe400078e00ff */
[----:B------:R-:W-:Y:S01]  /*aa40*/  IMAD.MOV R4, RZ, RZ, -R0 ;  /* 0x000000ffff047224 */ /* 0x000fe200078e0a00 */
[----:B------:R-:W-:Y:S01]  /*aa50*/  LOP3.LUT R5, R12, R5, RZ, 0xc0, !PT ;  /* 0x000000050c057212 */ /* 0x000fe200078ec0ff */
[----:B------:R-:W-:Y:S02]  /*aa60*/  IMAD R3, R28, R0, R3 ;  /* 0x000000001c037224 */ /* 0x000fe400078e0203 */
[----:B--2---:R-:W-:-:S02]  /*aa70*/  IMAD R0, R4, R27, R13 ;  /* 0x0000001b04007224 */ /* 0x004fc400078e020d */
[----:B------:R-:W-:Y:S02]  /*aa80*/  @P0 IMAD R26, R15, R14, R24 ;  /* 0x0000000e0f1a0224 */ /* 0x000fe400078e0218 */
[----:B------:R-:W-:Y:S01]  /*aa90*/  IMAD R4, R0, R20, R5 ;  /* 0x0000001400047224 */ /* 0x000fe200078e0205 */
[----:B------:R-:W-:Y:S01]  /*aaa0*/  PRMT R0, R6, 0x7610, R0 ;  /* 0x0000761006007816 */ /* 0x000fe20000000000 */
[----:B------:R-:W-:-:S05]  /*aab0*/  IMAD R3, R3, R29, R26 ;  /* 0x0000001d03037224 */ /* 0x000fca00078e021a */
[----:B------:R-:W-:Y:S02]  /*aac0*/  SEL R153, R4, R3, !P0 ;  /* 0x0000000304997207 */ /* 0x000fe40004000000 */
[----:B------:R-:W-:-:S07]  /*aad0*/  SEL R3, R3, R4, !P0 ;  /* 0x0000000403037207 */ /* 0x000fce0004000000 */
.L_x_287:
[----:B------:R-:W-:Y:S01]  /*aae0*/  LOP3.LUT P0, RZ, R0, 0xff, RZ, 0xc0, !PT ;  /* 0x000000ff00ff7812 */ /* 0x000fe2000780c0ff */
[----:B------:R-:W-:-:S12]  /*aaf0*/  IMAD.MOV.U32 R152, RZ, RZ, R3 ;  /* 0x000000ffff987224 */ /* 0x000fd800078e0003 */
[----:B------:R-:W-:Y:S05]  /*ab00*/  @P0 BRA `(.L_x_290) ;  /* 0xffffff6400980947 */ /* 0x000fea000383ffff */
[----:B------:R-:W-:Y:S05]  /*ab10*/  EXIT ;  /* 0x000000000000794d */ /* 0x000fea0003800000 */
.L_x_7:
[----:B0-----:R-:W-:Y:S01]  /*ab20*/  ULDC.64 UR4, c[0x0][0x650] ;  /* 0x0001940000047ab9 */ /* 0x001fe20000000a00 */
        /* <DEDUP_REMOVED lines=25> */
.L_x_292:
[----:B------:R-:W0:Y:S01]  /*acc0*/  LDC.64 R28, c[0x0][0x640] ;  /* 0x00019000ff1c7b82 */ /* 0x000e220000000a00 */
[-CC-:B------:R-:W-:Y:S01]  /*acd0*/  SHF.R.U64 R22, R12, R6.reuse, R13.reuse ;  /* 0x000000060c167219 */ /* 0x180fe2000000120d */
[----:B------:R-:W-:Y:S01]  /*ace0*/  IMAD.MOV.U32 R30, RZ, RZ, 0x1 ;  /* 0x00000001ff1e7424 */ /* 0x000fe200078e00ff */
[----:B------:R-:W-:Y:S02]  /*acf0*/  SHF.R.U32.HI R6, RZ, R6, R13 ;  /* 0x00000006ff067219 */ /* 0x000fe4000001160d */
        /* <DEDUP_REMOVED lines=8> */
[----:B------:R-:W-:Y:S01]  /*ad80*/  IMAD.IADD R9, R9, 0x1, R11 ;  /* 0x0000000109097824 */ /* 0x000fe200078e020b */
[----:B0-----:R-:W-:-:S04]  /*ad90*/  ISETP.NE.U32.AND P0, PT, R28, RZ, PT ;  /* 0x000000ff1c00720c */ /* 0x001fc80003f05070 */
[----:B------:R-:W-:Y:S02]  /*ada0*/  ISETP.NE.AND.EX P0, PT, R29, RZ, PT, P0 ;  /* 0x000000ff1d00720c */ /* 0x000fe40003f05300 */
[----:B------:R-:W0:Y:S01]  /*adb0*/  LDC R20, c[0x0][0x600] ;  /* 0x00018000ff147b82 */ /* 0x000e220000000800 */
[-CC-:B-1----:R-:W-:Y:S01]  /*adc0*/  SHF.R.U64 R14, R8, R10.reuse, R9.reuse ;  /* 0x0000000a080e7219 */ /* 0x182fe20000001209 */
[----:B------:R-:W-:Y:S01]  /*add0*/  IMAD.MOV.U32 R8, RZ, RZ, -0x1 ;  /* 0xffffffffff087424 */ /* 0x000fe200078e00ff */
[----:B------:R-:W-:-:S05]  /*ade0*/  SHF.R.U32.HI R9, RZ, R10, R9 ;  /* 0x0000000aff097219 */ /* 0x000fca0000011609 */
[----:B------:R-:W1:Y:S01]  /*adf0*/  LDC R24, c[0x0][0x648] ;  /* 0x00019200ff187b82 */ /* 0x000e620000000800 */
[-CC-:B--2---:R-:W-:Y:S02]  /*ae00*/  SHF.R.U64 R23, R14, R12.reuse, R9.reuse ;  /* 0x0000000c0e177219 */ /* 0x184fe40000001209 */
[----:B------:R-:W-:-:S05]  /*ae10*/  SHF.R.U32.HI R6, RZ, R12, R9 ;  /* 0x0000000cff067219 */ /* 0x000fca0000011609 */
[----:B------:R-:W2:Y:S01]  /*ae20*/  LDC R26, c[0x0][0x638] ;  /* 0x00018e00ff1a7b82 */ /* 0x000ea20000000800 */
[-C--:B---3--:R-:W-:Y:S02]  /*ae30*/  SHF.L.U32 R8, R8, R27.reuse, RZ ;  /* 0x0000001b08087219 */ /* 0x088fe400000006ff */
[-CC-:B------:R-:W-:Y:S02]  /*ae40*/  SHF.R.U64 R25, R23, R27.reuse, R6.reuse ;  /* 0x0000001b17197219 */ /* 0x180fe40000001206 */
[----:B------:R-:W-:Y:S02]  /*ae50*/  LOP3.LUT R32, RZ, R8, RZ, 0x33, !PT ;  /* 0x00000008ff207212 */ /* 0x000fe400078e33ff */
[----:B------:R-:W-:Y:S01]  /*ae60*/  SHF.R.U32.HI R9, RZ, R27, R6 ;  /* 0x0000001bff097219 */ /* 0x000fe20000011606 */
[----:B------:R-:W3:Y:S01]  /*ae70*/  LDC R31, c[0x0][0x610] ;  /* 0x00018400ff1f7b82 */ /* 0x000ee20000000800 */
[----:B------:R-:W-:Y:S01]  /*ae80*/  IMAD.MOV.U32 R8, RZ, RZ, R25 ;  /* 0x000000ffff087224 */ /* 0x000fe200078e0019 */
[----:B------:R-:W-:Y:S06]  /*ae90*/  @!P0 BRA `(.L_x_293) ;  /* 0x0000000000288947 */ /* 0x000fec0003800000 */
        /* <DEDUP_REMOVED lines=10> */
.L_x_293:
[----:B------:R-:W-:Y:S02]  /*af40*/  ISETP.NE.AND P0, PT, R2, 0x1, PT ;  /* 0x000000010200780c */ /* 0x000fe40003f05270 */
[----:B-1----:R-:W-:Y:S01]  /*af50*/  SHF.R.U64 R6, R8, R24, R9 ;  /* 0x0000001808067219 */ /* 0x002fe20000001209 */
[----:B0-----:R-:W-:Y:S01]  /*af60*/  VIADD R9, R20, 0xffffffff ;  /* 0xffffffff14097836 */ /* 0x001fe20000000000 */
[----:B------:R-:W-:Y:S02]  /*af70*/  SHF.L.U32 R30, R30, R27, RZ ;  /* 0x0000001b1e1e7219 */ /* 0x000fe400000006ff */
[----:B------:R-:W-:Y:S01]  /*af80*/  LOP3.LUT R5, R23, R32, RZ, 0xc0, !PT ;  /* 0x0000002017057212 */ /* 0x000fe200078ec0ff */
[----:B------:R-:W-:-:S04]  /*af90*/  IMAD.MOV R8, RZ, RZ, -R6 ;  /* 0x000000ffff087224 */ /* 0x000fc800078e0a06 */
[----:B------:R-:W-:Y:S01]  /*afa0*/  IMAD R6, R30, R6, R5 ;  /* 0x000000061e067224 */ /* 0x000fe200078e0205 */
[----:B------:R-:W-:Y:S01]  /*afb0*/  LOP3.LUT R5, R14, R9, RZ, 0xc0, !PT ;  /* 0x000000090e057212 */ /* 0x000fe200078ec0ff */
[----:B------:R-:W-:Y:S02]  /*afc0*/  @P0 IMAD R3, R7, R21, R4 ;  /* 0x0000001507030224 */ /* 0x000fe400078e0204 */
[----:B--2---:R-:W-:Y:S02]  /*afd0*/  IMAD R4, R8, R26, R25 ;  /* 0x0000001a08047224 */ /* 0x004fe400078e0219 */
[----:B---3--:R-:W-:Y:S02]  /*afe0*/  IMAD R3, R6, R31, R3 ;  /* 0x0000001f06037224 */ /* 0x008fe400078e0203 */
[----:B------:R-:W-:Y:S02]  /*aff0*/  IMAD R4, R4, R20, R5 ;  /* 0x0000001404047224 */ /* 0x000fe400078e0205 */
[----:B------:R-:W-:-:S02]  /*b000*/  IMAD.MOV.U32 R8, RZ, RZ, 0x1 ;  /* 0x00000001ff087424 */ /* 0x000fc400078e00ff */
[----:B------:R-:W-:Y:S01]  /*b010*/  IMAD.MOV.U32 R6, RZ, RZ, R22 ;  /* 0x000000ffff067224 */ /* 0x000fe200078e0016 */
[----:B------:R-:W-:Y:S02]  /*b020*/  SEL R13, R4, R3, !P0 ;  /* 0x00000003040d7207 */ /* 0x000fe40004000000 */
[----:B------:R-:W-:-:S07]  /*b030*/  SEL R20, R3, R4, !P0 ;  /* 0x0000000403147207 */ /* 0x000fce0004000000 */
.L_x_291:
[----:B------:R-:W-:-:S08]  /*b040*/  NOP ;  /* 0x0000000000007918 */ /* 0x000fd00000000000 */
[----:B------:R-:W0:-:S00]  /*b050*/  USETMAXREG.DEALLOC.CTAPOOL 0x28 ;  /* 0x00000028000079c8 */ /* 0x000e0000080e0500 */
[----:B0-----:R-:W-:-:S13]  /*b060*/  ISETP.NE.AND P0, PT, R0, RZ, PT ;  /* 0x000000ff0000720c */ /* 0x001fda0003f05270 */
[----:B------:R-:W-:Y:S05]  /*b070*/  @P0 EXIT ;  /* 0x000000000000094d */ /* 0x000fea0003800000 */
[----:B------:R-:W-:Y:S01]  /*b080*/  LOP3.LUT P0, RZ, R8, 0xff, RZ, 0xc0, !PT ;  /* 0x000000ff08ff7812 */ /* 0x000fe2000780c0ff */
[----:B------:R-:W-:Y:S02]  /*b090*/  IMAD.MOV.U32 R0, RZ, RZ, 0x1 ;  /* 0x00000001ff007424 */ /* 0x000fe400078e00ff */
[----:B------:R-:W-:-:S10]  /*b0a0*/  IMAD.MOV.U32 R3, RZ, RZ, RZ ;  /* 0x000000ffff037224 */ /* 0x000fd400078e00ff */
[----:B------:R-:W-:Y:S05]  /*b0b0*/  @!P0 BRA `(.L_x_294) ;  /* 0x0000000c00408947 */ /* 0x000fea0003800000 */
[----:B------:R-:W0:Y:S01]  /*b0c0*/  LDC R0, c[0x0][0x28c] ;  /* 0x0000a300ff007b82 */ /* 0x000e220000000800 */
[----:B------:R-:W-:Y:S01]  /*b0d0*/  ULDC UR5, c[0x0][0x658] ;  /* 0x0001960000057ab9 */ /* 0x000fe20000000800 */
[----:B------:R-:W-:Y:S01]  /*b0e0*/  UMOV UR7, 0xffffffff ;  /* 0xffffffff00077882 */ /* 0x000fe20000000000 */
[----:B------:R-:W-:Y:S01]  /*b0f0*/  ULDC UR6, c[0x0][0xc] ;  /* 0x0000030000067ab9 */ /* 0x000fe20000000800 */
[----:B------:R-:W-:Y:S01]  /*b100*/  USHF.L.U32 UR8, UR7, UR5, URZ ;  /* 0x0000000507087299 */ /* 0x000fe2000800063f */
[----:B------:R-:W-:Y:S01]  /*b110*/  BSSY B0, `(.L_x_294) ;  /* 0x00000ca000007945 */ /* 0x000fe20003800000 */
[----:B------:R-:W-:Y:S01]  /*b120*/  UMOV UR9, 0x1 ;  /* 0x0000000100097882 */ /* 0x000fe20000000000 */
[----:B------:R-:W-:Y:S01]  /*b130*/  ULDC UR7, c[0x0][0x10] ;  /* 0x0000040000077ab9 */ /* 0x000fe20000000800 */
[----:B------:R-:W1:Y:S01]  /*b140*/  S2UR UR10, SR_CgaCtaId ;  /* 0x00000000000a79c3 */ /* 0x000e620000008800 */
[----:B------:R-:W-:Y:S01]  /*b150*/  UIMAD.WIDE.U32 UR6, UR6, UR7, URZ ;  /* 0x00000007060672a5 */ /* 0x000fe2000f8e003f */
[----:B------:R-:W-:Y:S01]  /*b160*/  IMAD.MOV.U32 R9, RZ, RZ, 0x1 ;  /* 0x00000001ff097424 */ /* 0x000fe200078e00ff */
[----:B------:R-:W-:Y:S01]  /*b170*/  USHF.L.U32 UR18, UR9, UR5, URZ ;  /* 0x0000000509127299 */ /* 0x000fe2000800063f */
[----:B------:R-:W-:Y:S01]  /*b180*/  LOP3.LUT R8, R19, 0x2, RZ, 0xfc, !PT ;  /* 0x0000000213087812 */ /* 0x000fe200078efcff */
[----:B------:R-:W-:Y:S01]  /*b190*/  ULDC UR4, c[0x0][0x600] ;  /* 0x0001800000047ab9 */ /* 0x000fe20000000800 */
[----:B------:R-:W-:Y:S01]  /*b1a0*/  ULDC UR5, c[0x0][0x14] ;  /* 0x0000050000057ab9 */ /* 0x000fe20000000800 */
[----:B------:R-:W-:-:S02]  /*b1b0*/  UIADD3 UR4, UR4, -0x1, URZ ;  /* 0xffffffff04047890 */ /* 0x000fc4000fffe03f */
[----:B------:R-:W-:Y:S02]  /*b1c0*/  UIMAD.WIDE.U32 UR22, UR6, UR5, URZ ;  /* 0x00000005061672a5 */ /* 0x000fe4000f8e003f */
[----:B------:R-:W-:Y:S02]  /*b1d0*/  UIMAD UR13, UR7, UR5, URZ ;  /* 0x00000005070d72a4 */ /* 0x000fe4000f8e023f */
[----:B------:R-:W-:Y:S02]  /*b1e0*/  ULOP3.LUT UR17, URZ, UR8, URZ, 0x33, !UPT ;  /* 0x000000083f117292 */ /* 0x000fe4000f8e333f */
[----:B------:R-:W-:Y:S01]  /*b1f0*/  UIADD3 UR13, UR23, UR13, URZ ;  /* 0x0000000d170d7290 */ /* 0x000fe2000fffe03f */
[----:B0-----:R-:W-:Y:S01]  /*b200*/  VIADD R0, R0, 0x1f ;  /* 0x0000001f00007836 */ /* 0x001fe20000000000 */
[----:B------:R-:W-:-:S04]  /*b210*/  ULDC.64 UR24, c[0x0][0x198] ;  /* 0x0000660000187ab9 */ /* 0x000fc80000000a00 */
[----:B------:R-:W-:Y:S01]  /*b220*/  SHF.R.S32.HI R3, RZ, 0x1f, R0 ;  /* 0x0000001fff037819 */ /* 0x000fe20000011400 */
[----:B-1----:R-:W-:-:S03]  /*b230*/  IMAD.U32 R11, RZ, RZ, UR10 ;  /* 0x0000000aff0b7e24 */ /* 0x002fc6000f8e00ff */
[----:B------:R-:W-:Y:S01]  /*b240*/  LEA.HI R3, R3, R0, RZ, 0x5 ;  /* 0x0000000003037211 */ /* 0x000fe200078f28ff */
[----:B------:R-:W-:-:S03]  /*b250*/  IMAD.MOV.U32 R0, RZ, RZ, 0x1 ;  /* 0x00000001ff007424 */ /* 0x000fc600078e00ff */
[----:B------:R-:W-:Y:S01]  /*b260*/  SHF.R.S32.HI R10, RZ, 0x5, R3 ;  /* 0x00000005ff0a7819 */ /* 0x000fe20000011403 */
[----:B------:R-:W-:-:S04]  /*b270*/  IMAD.MOV.U32 R3, RZ, RZ, RZ ;  /* 0x000000ffff037224 */ /* 0x000fc800078e00ff */
[----:B------:R-:W-:-:S07]  /*b280*/  VIADD R12, R10, 0x1 ;  /* 0x000000010a0c7836 */ /* 0x000fce0000000000 */
.L_x_305:
[----:B------:R-:W-:-:S03]  /*b290*/  UMOV UR5, 0xffffffff ;  /* 0xffffffff00057882 */ /* 0x000fc60000000000 */
[----:B------:R-:W-:Y:S05]  /*b2a0*/  BRA.DIV UR5, `(.L_x_295) ;  /* 0x0000000e05887947 */ /* 0x000fea000b800000 */
[----:B------:R-:W-:-:S13]  /*b2b0*/  ELECT P6, URZ, PT ;  /* 0x00000000003f782f */ /* 0x000fda00038c0000 */
.L_x_315:
[----:B------:R-:W0:Y:S01]  /*b2c0*/  LDC R4, c[0x0][0x28c] ;  /* 0x0000a300ff047b82 */ /* 0x000e220000000800 */
[----:B------:R-:W-:Y:S01]  /*b2d0*/  BSSY B1, `(.L_x_296) ;  /* 0x000003b000017945 */ /* 0x000fe20003800000 */
[----:B0-----:R-:W-:-:S13]  /*b2e0*/  ISETP.LT.OR P6, PT, R4, 0x1, !P6 ;  /* 0x000000010400780c */ /* 0x001fda00077c1670 */
[----:B------:R-:W-:Y:S05]  /*b2f0*/  @P6 BRA `(.L_x_297) ;  /* 0x0000000000e06947 */ /* 0x000fea0003800000 */
[----:B------:R-:W-:Y:S02]  /*b300*/  IMAD R20, R20, 0x2, R11 ;  /* 0x0000000214147824 */ /* 0x000fe400078e020b */
[----:B------:R-:W-:Y:S02]  /*b310*/  IMAD.SHL.U32 R21, R13, 0x80, RZ ;  /* 0x000000800d157824 */ /* 0x000fe400078e00ff */
[----:B------:R-:W-:Y:S02]  /*b320*/  IMAD.MOV.U32 R22, RZ, RZ, RZ ;  /* 0x000000ffff167224 */ /* 0x000fe400078e00ff */
[----:B------:R-:W-:Y:S02]  /*b330*/  IMAD.MOV.U32 R4, RZ, RZ, R12 ;  /* 0x000000ffff047224 */ /* 0x000fe400078e000c */
[----:B------:R-:W-:Y:S02]  /*b340*/  IMAD.MOV.U32 R5, RZ, RZ, R0 ;  /* 0x000000ffff057224 */ /* 0x000fe400078e0000 */
[----:B------:R-:W-:-:S02]  /*b350*/  IMAD.MOV.U32 R14, RZ, RZ, R3 ;  /* 0x000000ffff0e7224 */ /* 0x000fc400078e0003 */
[----:B------:R-:W-:-:S07]  /*b360*/  IMAD.SHL.U32 R15, R20, 0x80, RZ ;  /* 0x00000080140f7824 */ /* 0x000fce00078e00ff */
.L_x_300:
[----:B------:R-:W0:Y:S01]  /*b370*/  S2UR UR5, SR_CgaCtaId ;  /* 0x00000000000579c3 */ /* 0x000e220000008800 */
[----:B------:R-:W-:Y:S02]  /*b380*/  MOV R20, 0x400 ;  /* 0x0000040000147802 */ /* 0x000fe40000000f00 */
[----:B------:R-:W-:Y:S02]  /*b390*/  SHF.L.U32 R7, R5, 0x1f, RZ ;  /* 0x0000001f05077819 */ /* 0x000fe400000006ff */
[----:B------:R-:W-:-:S13]  /*b3a0*/  LOP3.LUT P1, RZ, R18, 0x7f, RZ, 0xc0, !PT ;  /* 0x0000007f12ff7812 */ /* 0x000fda000782c0ff */
[----:B------:R-:W1:Y:S01]  /*b3b0*/  @!P1 LDC R13, c[0x0][0x500] ;  /* 0x00014000ff0d9b82 */ /* 0x000e620000000800 */
[----:B0-----:R-:W-:-:S05]  /*b3c0*/  IMAD.U32 R11, RZ, RZ, UR5 ;  /* 0x00000005ff0b7e24 */ /* 0x001fca000f8e00ff */
[----:B------:R-:W-:-:S05]  /*b3d0*/  LEA R23, R11, R20, 0x18 ;  /* 0x000000140b177211 */ /* 0x000fca00078ec0ff */
[----:B------:R-:W-:-:S04]  /*b3e0*/  IMAD R20, R14, 0x8, R23 ;  /* 0x000000080e147824 */ /* 0x000fc800078e0217 */
[----:B------:R-:W0:Y:S02]  /*b3f0*/  SYNCS.PHASECHK.TRANS64.TRYWAIT P0, [R20+URZ+0x18], R7 ;  /* 0x00001807140075a7 */ /* 0x000e24000800017f */
[----:B01----:R-:W-:Y:S05]  /*b400*/  @!P0 BRA `(.L_x_298) ;  /* 0x0000000c00508947 */ /* 0x003fea0003800000 */
.L_x_316:
[----:B0-----:R-:W-:Y:S01]  /*b410*/  PRMT R7, R8, 0x9910, RZ ;  /* 0x0000991008077816 */ /* 0x001fe200000000ff */
[----:B------:R0:W-:Y:S03]  /*b420*/  @!P1 SYNCS.ARRIVE.TRANS64 RZ, [R20+URZ], R13 ;  /* 0x0000000d14ff99a7 */ /* 0x0001e6000800003f */
[----:B------:R-:W-:-:S13]  /*b430*/  ISETP.NE.AND P0, PT, R7, 0x2, PT ;  /* 0x000000020700780c */ /* 0x000fda0003f05270 */
[----:B0-----:R-:W-:Y:S05]  /*b440*/  @P0 BRA `(.L_x_299) ;  /* 0x0000000000040947 */ /* 0x001fea0003800000 */
[----:B------:R-:W-:Y:S01]  /*b450*/  BPT.TRAP 0x1 ;  /* 0x000000040000795c */ /* 0x000fe20000300000 */
.L_x_299:
[----:B------:R-:W-:Y:S01]  /*b460*/  IMAD R7, R14, 0x2, R11 ;  /* 0x000000020e077824 */ /* 0x000fe200078e020b */
[----:B------:R-:W-:Y:S01]  /*b470*/  R2UR UR9, R20 ;  /* 0x00000000140972ca */ /* 0x000fe200000e0000 */
[----:B------:R-:W-:Y:S01]  /*b480*/  VIADD R4, R4, 0xffffffff ;  /* 0xffffffff04047836 */ /* 0x000fe20000000000 */
[----:B------:R-:W-:Y:S01]  /*b490*/  UIADD3 UR6, UP0, UR24, 0xf0, URZ ;  /* 0x000000f018067890 */ /* 0x000fe2000ff1e03f */
[----:B------:R-:W-:Y:S01]  /*b4a0*/  IMAD.SHL.U32 R7, R7, 0x1000, RZ ;  /* 0x0000100007077824 */ /* 0x000fe200078e00ff */
[----:B------:R-:W-:Y:S01]  /*b4b0*/  R2UR UR11, R15 ;  /* 0x000000000f0b72ca */ /* 0x000fe200000e0000 */
[----:B------:R-:W-:Y:S01]  /*b4c0*/  UIADD3 UR26, UP1, UR24, 0x1f0, URZ ;  /* 0x000001f0181a7890 */ /* 0x000fe2000ff3e03f */
[----:B------:R-:W-:Y:S01]  /*b4d0*/  R2UR UR10, R22 ;  /* 0x00000000160a72ca */ /* 0x000fe200000e0000 */
[--C-:B------:R-:W-:Y:S01]  /*b4e0*/  IMAD R7, R7, 0x4, R23.reuse ;  /* 0x0000000407077824 */ /* 0x100fe200078e0217 */
[----:B------:R-:W-:Y:S01]  /*b4f0*/  R2UR UR12, R6 ;  /* 0x00000000060c72ca */ /* 0x000fe200000e0000 */
[C---:B------:R-:W-:Y:S01]  /*b500*/  IMAD R23, R14.reuse, 0x4000, R23 ;  /* 0x000040000e177824 */ /* 0x040fe200078e0217 */
[----:B------:R-:W-:Y:S01]  /*b510*/  R2UR UR19, R21 ;  /* 0x00000000151372ca */ /* 0x000fe200000e0000 */
[----:B------:R-:W-:Y:S01]  /*b520*/  UIADD3.X UR7, URZ, UR25, URZ, UP0, !UPT ;  /* 0x000000193f077290 */ /* 0x000fe200087fe43f */
[----:B------:R-:W-:Y:S01]  /*b530*/  R2UR UR5, R7 ;  /* 0x00000000070572ca */ /* 0x000fe200000e0000 */
[----:B------:R-:W-:Y:S01]  /*b540*/  VIADD R14, R14, 0x1 ;  /* 0x000000010e0e7836 */ /* 0x000fe20000000000 */
[----:B------:R-:W-:Y:S01]  /*b550*/  R2UR UR8, R23 ;  /* 0x00000000170872ca */ /* 0x000fe200000e0000 */
[----:B------:R-:W-:Y:S01]  /*b560*/  UIADD3.X UR27, URZ, UR25, URZ, UP1, !UPT ;  /* 0x000000193f1b7290 */ /* 0x000fe20008ffe43f */
[----:B------:R-:W-:Y:S01]  /*b570*/  ISETP.GT.AND P1, PT, R4, 0x1, PT ;  /* 0x000000010400780c */ /* 0x000fe20003f24270 */
[----:B------:R-:W-:Y:S01]  /*b580*/  UMOV UR20, 0x30000 ;  /* 0x0003000000147882 */ /* 0x000fe20000000000 */
[----:B------:R-:W-:Y:S01]  /*b590*/  UMOV UR14, 0x0 ;  /* 0x00000000000e7882 */ /* 0x000fe20000000000 */
[----:B------:R-:W-:Y:S01]  /*b5a0*/  UMOV UR15, 0x10000000 ;  /* 0x10000000000f7882 */ /* 0x000fe20000000000 */
[----:B------:R-:W-:Y:S01]  /*b5b0*/  ISETP.NE.AND P0, PT, R14, 0x3, PT ;  /* 0x000000030e00780c */ /* 0x000fe20003f05270 */
[----:B------:R-:W-:-:S03]  /*b5c0*/  VIADD R22, R22, 0x20 ;  /* 0x0000002016167836 */ /* 0x000fc60000000000 */
[----:B------:R-:W-:Y:S01]  /*b5d0*/  SEL R20, RZ, 0x1, P0 ;  /* 0x00000001ff147807 */ /* 0x000fe20000000000 */
[----:B------:R-:W-:Y:S01]  /*b5e0*/  UIADD3 UR5, UR5, 0x100, URZ ;  /* 0x0000010005057890 */ /* 0x000fe2000fffe03f */
[----:B------:R-:W-:Y:S01]  /*b5f0*/  SEL R14, R14, RZ, P0 ;  /* 0x000000ff0e0e7207 */ /* 0x000fe20000000000 */
[----:B------:R-:W-:Y:S01]  /*b600*/  UIADD3 UR16, UR8, 0x18100, URZ ;  /* 0x0001810008107890 */ /* 0x000fe2000fffe03f */
[----:B------:R-:W-:-:S04]  /*b610*/  LOP3.LUT R5, R5, R20, RZ, 0x3c, !PT ;  /* 0x0000001405057212 */ /* 0x000fc800078e3cff */
[----:B------:R-:W-:Y:S02]  /*b620*/  UMOV UR8, UR5 ;  /* 0x0000000500087c82 */ /* 0x000fe40008000000 */
[----:B------:R0:W-:Y:S02]  /*b630*/  UTMALDG.3D.MULTICAST [UR8], [UR6], UR20, desc[UR14] ;  /* 0x00000e08060073b4 */ /* 0x0001e40008011814 */
[----:B0-----:R-:W-:Y:S01]  /*b640*/  UMOV UR8, UR16 ;  /* 0x0000001000087c82 */ /* 0x001fe20008000000 */
[----:B------:R-:W-:Y:S02]  /*b650*/  UMOV UR11, UR19 ;  /* 0x00000013000b7c82 */ /* 0x000fe40008000000 */
[----:B------:R0:W-:Y:S02]  /*b660*/  UTMALDG.3D [UR8], [UR26], desc[UR14] ;  /* 0x00000e081a0075b4 */ /* 0x0001e40008011000 */
[----:B0-----:R-:W-:Y:S05]  /*b670*/  @P1 BRA `(.L_x_300) ;  /* 0xfffffffc003c1947 */ /* 0x001fea000383ffff */
.L_x_297:
[----:B------:R-:W-:Y:S05]  /*b680*/  BSYNC B1 ;  /* 0x0000000000017941 */ /* 0x000fea0003800000 */
.L_x_296:
[----:B------:R-:W-:Y:S01]  /*b690*/  LOP3.LUT P1, RZ, R9, 0xff, RZ, 0xc0, !PT ;  /* 0x000000ff09ff7812 */ /* 0x000fe2000782c0ff */
[C---:B------:R-:W-:Y:S01]  /*b6a0*/  IMAD.IADD R6, R10.reuse, 0x1, R3 ;  /* 0x000000010a067824 */ /* 0x040fe200078e0203 */
[----:B------:R-:W-:Y:S01]  /*b6b0*/  ULDC.64 UR6, c[0x0][0x650] ;  /* 0x0001940000067ab9 */ /* 0x000fe20000000a00 */
[----:B------:R-:W-:Y:S01]  /*b6c0*/  ISETP.GE.U32.AND P2, PT, R10, 0x3, PT ;  /* 0x000000030a00780c */ /* 0x000fe20003f46070 */
[----:B------:R-:W-:Y:S01]  /*b6d0*/  BSSY B1, `(.L_x_301) ;  /* 0x000006b000017945 */ /* 0x000fe20003800000 */
[----:B------:R-:W-:Y:S01]  /*b6e0*/  IMAD.MOV.U32 R20, RZ, RZ, -0x1 ;  /* 0xffffffffff147424 */ /* 0x000fe200078e00ff */
[----:B------:R-:W-:Y:S01]  /*b6f0*/  ISETP.GT.U32.AND P0, PT, R6, 0x2, PT ;  /* 0x000000020600780c */ /* 0x000fe20003f04070 */
[----:B------:R-:W-:Y:S01]  /*b700*/  IMAD.MOV.U32 R13, RZ, RZ, -0x1 ;  /* 0xffffffffff0d7424 */ /* 0x000fe200078e00ff */
[----:B------:R-:W-:Y:S02]  /*b710*/  PRMT R9, RZ, 0x7610, R9 ;  /* 0x00007610ff097816 */ /* 0x000fe40000000009 */
[----:B------:R-:W-:-:S03]  /*b720*/  ISETP.LT.U32.AND P0, PT, R10, 0x3, P0 ;  /* 0x000000030a00780c */ /* 0x000fc60000701070 */
[----:B------:R-:W0:Y:S01]  /*b730*/  @P1 S2R R11, SR_CgaCtaId ;  /* 0x00000000000b1919 */ /* 0x000e220000008800 */
[----:B------:R-:W-:-:S04]  /*b740*/  @P1 MOV R4, 0x400 ;  /* 0x0000040000041802 */ /* 0x000fc80000000f00 */
[----:B0-----:R-:W-:Y:S01]  /*b750*/  @P1 LEA R3, R11, R4, 0x18 ;  /* 0x000000040b031211 */ /* 0x001fe200078ec0ff */
[----:B------:R-:W-:-:S03]  /*b760*/  IMAD.WIDE.U32 R4, R6, -0x55555555, RZ ;  /* 0xaaaaaaab06047825 */ /* 0x000fc600078e00ff */
[----:B------:R0:W-:Y:S01]  /*b770*/  @P1 SYNCS.ARRIVE.TRANS64.A1T0 RZ, [R3+URZ+0x48], RZ ;  /* 0x000048ff03ff19a7 */ /* 0x0001e2000810003f */
[----:B------:R-:W-:Y:S02]  /*b780*/  IADD3 R16, P1, R16, UR22, RZ ;  /* 0x0000001610107c10 */ /* 0x000fe4000ff3e0ff */
[----:B------:R-:W-:Y:S02]  /*b790*/  SHF.R.U32.HI R5, RZ, 0x1, R5 ;  /* 0x00000001ff057819 */ /* 0x000fe40000011605 */
[----:B------:R-:W-:Y:S02]  /*b7a0*/  IADD3.X R17, R17, UR13, RZ, P1, !PT ;  /* 0x0000000d11117c10 */ /* 0x000fe40008ffe4ff */
[----:B------:R-:W-:Y:S02]  /*b7b0*/  PRMT R4, RZ, 0x7610, R4 ;  /* 0x00007610ff047816 */ /* 0x000fe40000000004 */
[----:B0-----:R-:W-:Y:S02]  /*b7c0*/  SEL R3, RZ, 0x1, !P0 ;  /* 0x00000001ff037807 */ /* 0x001fe40004000000 */
[----:B------:R-:W-:-:S02]  /*b7d0*/  ISETP.GE.U32.AND P0, PT, R16, UR6, PT ;  /* 0x0000000610007c0c */ /* 0x000fc4000bf06070 */
[----:B------:R-:W-:Y:S01]  /*b7e0*/  LOP3.LUT R0, R0, R3, RZ, 0x3c, !PT ;  /* 0x0000000300007212 */ /* 0x000fe200078e3cff */
[----:B------:R-:W-:Y:S01]  /*b7f0*/  IMAD R3, R5, -0x3, R6 ;  /* 0xfffffffd05037824 */ /* 0x000fe200078e0206 */
[----:B------:R-:W-:Y:S01]  /*b800*/  ISETP.GE.U32.AND.EX P0, PT, R17, UR7, PT, P0 ;  /* 0x0000000711007c0c */ /* 0x000fe2000bf06100 */
[----:B------:R-:W-:Y:S01]  /*b810*/  IMAD.MOV.U32 R6, RZ, RZ, -0x1 ;  /* 0xffffffffff067424 */ /* 0x000fe200078e00ff */
[----:B------:R-:W-:-:S11]  /*b820*/  @P2 LOP3.LUT R0, R0, 0x1, R5, 0x78, !PT ;  /* 0x0000000100002812 */ /* 0x000fd600078e7805 */
[----:B------:R-:W-:Y:S05]  /*b830*/  @P0 BRA `(.L_x_302) ;  /* 0x0000000400500947 */ /* 0x000fea0003800000 */
[----:B------:R-:W0:Y:S01]  /*b840*/  S2R R15, SR_CTAID.X ;  /* 0x00000000000f7919 */ /* 0x000e220000002500 */
[----:B------:R-:W-:Y:S01]  /*b850*/  ULDC.64 UR6, c[0x0][0x628] ;  /* 0x00018a0000067ab9 */ /* 0x000fe20000000a00 */
[----:B------:R-:W1:Y:S01]  /*b860*/  LDC R20, c[0x0][0x144] ;  /* 0x00005100ff147b82 */ /* 0x000e620000000800 */
[----:B------:R-:W-:Y:S01]  /*b870*/  ISETP.NE.U32.AND P0, PT, RZ, UR6, PT ;  /* 0x00000006ff007c0c */ /* 0x000fe2000bf05070 */
[----:B------:R-:W2:Y:S01]  /*b880*/  S2R R13, SR_CTAID.Y ;  /* 0x00000000000d7919 */ /* 0x000ea20000002600 */
[----:B------:R-:W-:Y:S01]  /*b890*/  ULDC UR8, c[0x0][0x630] ;  /* 0x00018c0000087ab9 */ /* 0x000fe20000000800 */
[----:B------:R-:W-:Y:S01]  /*b8a0*/  ULDC UR9, c[0x0][0x150] ;  /* 0x0000540000097ab9 */ /* 0x000fe20000000800 */
[----:B------:R-:W-:Y:S01]  /*b8b0*/  ISETP.NE.AND.EX P0, PT, RZ, UR7, PT, P0 ;  /* 0x00000007ff007c0c */ /* 0x000fe2000bf05300 */
[----:B------:R-:W-:Y:S02]  /*b8c0*/  IMAD.MOV.U32 R4, RZ, RZ, R16 ;  /* 0x000000ffff047224 */ /* 0x000fe400078e0010 */
[----:B------:R-:W-:Y:S01]  /*b8d0*/  IMAD.MOV.U32 R5, RZ, RZ, R17 ;  /* 0x000000ffff057224 */ /* 0x000fe200078e0011 */
[----:B0-----:R-:W-:-:S09]  /*b8e0*/  I2FP.F32.U32 R22, R15 ;  /* 0x0000000f00167245 */ /* 0x001fd20000201000 */
[----:B------:R-:W-:Y:S05]  /*b8f0*/  @!P0 BRA `(.L_x_303) ;  /* 0x0000000000288947 */ /* 0x000fea0003800000 */
[----:B------:R-:W-:Y:S02]  /*b900*/  ULDC UR5, c[0x0][0x634] ;  /* 0x00018d0000057ab9 */ /* 0x000fe40000000800 */
[----:B------:R-:W-:-:S05]  /*b910*/  IADD3 R5, P0, R16, UR5, RZ ;  /* 0x0000000510057c10 */ /* 0x000fca000ff1e0ff */
[----:B------:R-:W-:-:S04]  /*b920*/  IMAD.X R21, RZ, RZ, R17, P0 ;  /* 0x000000ffff157224 */ /* 0x000fc800000e0611 */
[----:B------:R-:W-:-:S04]  /*b930*/  IMAD.WIDE.U32 R6, R21, UR6, RZ ;  /* 0x0000000615067c25 */ /* 0x000fc8000f8e00ff */
[----:B------:R-:W-:-:S04]  /*b940*/  IMAD.WIDE.U32 R6, P0, R5, UR7, R6 ;  /* 0x0000000705067c25 */ /* 0x000fc8000f800006 */
[----:B------:R-:W-:-:S04]  /*b950*/  IMAD.WIDE.U32 R4, R5, UR6, RZ ;  /* 0x0000000605047c25 */ /* 0x000fc8000f8e00ff */
[----:B------:R-:W-:Y:S01]  /*b960*/  IMAD.MOV.U32 R4, RZ, RZ, R7 ;  /* 0x000000ffff047224 */ /* 0x000fe200078e0007 */
[----:B------:R-:W-:Y:S01]  /*b970*/  IADD3 RZ, P1, R5, R6, RZ ;  /* 0x0000000605ff7210 */ /* 0x000fe20007f3e0ff */
[----:B------:R-:W-:-:S04]  /*b980*/  IMAD.X R5, RZ, RZ, RZ, P0 ;  /* 0x000000ffff057224 */ /* 0x000fc800000e06ff */
[----:B------:R-:W-:-:S08]  /*b990*/  IMAD.WIDE.U32.X R4, R21, UR7, R4, P1 ;  /* 0x0000000715047c25 */ /* 0x000fd000088e0404 */
.L_x_303:
[----:B------:R-:W-:Y:S01]  /*b9a0*/  FMUL R22, R22, UR9 ;  /* 0x0000000916167c20 */ /* 0x000fe20008400000 */
[--C-:B------:R-:W-:Y:S01]  /*b9b0*/  SHF.R.U64 R14, R4, UR8, R5.reuse ;  /* 0x00000008040e7c19 */ /* 0x100fe20008001205 */
[----:B------:R-:W-:Y:S01]  /*b9c0*/  ULDC.64 UR6, c[0x0][0x620] ;  /* 0x0001880000067ab9 */ /* 0x000fe20000000a00 */
[----:B------:R-:W-:Y:S01]  /*b9d0*/  SHF.R.U32.HI R4, RZ, UR8, R5 ;  /* 0x00000008ff047c19 */ /* 0x000fe20008011605 */
[----:B------:R-:W-:Y:S01]  /*b9e0*/  ULDC.64 UR8, c[0x0][0x640] ;  /* 0x0001900000087ab9 */ /* 0x000fe20000000a00 */
[----:B------:R-:W-:Y:S01]  /*b9f0*/  IADD3 R5, P0, RZ, -R14, RZ ;  /* 0x8000000eff057210 */ /* 0x000fe20007f1e0ff */
[----:B------:R-:W0:Y:S01]  /*ba00*/  F2I.U32.TRUNC.NTZ R22, R22 ;  /* 0x0000001600167305 */ /* 0x000e22000020f000 */
[----:B------:R-:W-:-:S03]  /*ba10*/  ULDC UR5, c[0x0][0x618] ;  /* 0x0001860000057ab9 */ /* 0x000fc60000000800 */
[----:B------:R-:W-:Y:S01]  /*ba20*/  IMAD.X R4, RZ, RZ, ~R4, P0 ;  /* 0x000000ffff047224 */ /* 0x000fe200000e0e04 */
[----:B------:R-:W-:-:S03]  /*ba30*/  ISETP.NE.U32.AND P0, PT, RZ, UR8, PT ;  /* 0x00000008ff007c0c */ /* 0x000fc6000bf05070 */
[----:B------:R-:W-:Y:S01]  /*ba40*/  IMAD R4, R4, UR6, RZ ;  /* 0x0000000604047c24 */ /* 0x000fe2000f8e02ff */
[----:B------:R-:W-:-:S03]  /*ba50*/  ISETP.NE.AND.EX P0, PT, RZ, UR9, PT, P0 ;  /* 0x00000009ff007c0c */ /* 0x000fc6000bf05300 */
[C---:B------:R-:W-:Y:S02]  /*ba60*/  IMAD R7, R5.reuse, UR7, R4 ;  /* 0x0000000705077c24 */ /* 0x040fe4000f8e0204 */
[----:B------:R-:W-:Y:S01]  /*ba70*/  IMAD.WIDE.U32 R4, R5, UR6, R16 ;  /* 0x0000000605047c25 */ /* 0x000fe2000f8e0010 */
[----:B------:R-:W-:-:S03]  /*ba80*/  ULDC UR6, c[0x0][0x154] ;  /* 0x0000550000067ab9 */ /* 0x000fc60000000800 */
[----:B0-----:R-:W-:Y:S02]  /*ba90*/  IMAD.MOV R6, RZ, RZ, -R22 ;  /* 0x000000ffff067224 */ /* 0x001fe400078e0a16 */
[----:B------:R-:W-:Y:S02]  /*baa0*/  IMAD.IADD R5, R5, 0x1, R7 ;  /* 0x0000000105057824 */ /* 0x000fe400078e0207 */
[----:B-1----:R-:W-:Y:S01]  /*bab0*/  IMAD R15, R20, R6, R15 ;  /* 0x00000006140f7224 */ /* 0x002fe200078e020f */
[----:B--2---:R-:W-:Y:S01]  /*bac0*/  I2FP.F32.U32 R6, R13 ;  /* 0x0000000d00067245 */ /* 0x004fe20000201000 */
[----:B------:R-:W0:Y:S01]  /*bad0*/  LDC R20, c[0x0][0x148] ;  /* 0x00005200ff147b82 */ /* 0x000e220000000800 */
[--C-:B------:R-:W-:Y:S02]  /*bae0*/  SHF.R.U64 R21, R4, UR5, R5.reuse ;  /* 0x0000000504157c19 */ /* 0x100fe40008001205 */
[----:B------:R-:W-:Y:S01]  /*baf0*/  SHF.R.U32.HI R4, RZ, UR5, R5 ;  /* 0x00000005ff047c19 */ /* 0x000fe20008011605 */
[----:B------:R-:W-:Y:S01]  /*bb00*/  FMUL R6, R6, UR6 ;  /* 0x0000000606067c20 */ /* 0x000fe20008400000 */
[----:B------:R-:W-:-:S02]  /*bb10*/  ULDC UR5, c[0x0][0x608] ;  /* 0x0001820000057ab9 */ /* 0x000fc40000000800 */
[--C-:B------:R-:W-:Y:S01]  /*bb20*/  SHF.R.U64 R23, R21, UR5, R4.reuse ;  /* 0x0000000515177c19 */ /* 0x100fe20008001204 */
[----:B------:R1:W2:Y:S01]  /*bb30*/  F2I.U32.TRUNC.NTZ R24, R6 ;  /* 0x0000000600187305 */ /* 0x0002a2000020f000 */
[----:B------:R-:W-:Y:S01]  /*bb40*/  SHF.R.U32.HI R4, RZ, UR5, R4 ;  /* 0x00000005ff047c19 */ /* 0x000fe20008011604 */
[----:B------:R-:W-:-:S03]  /*bb50*/  ULDC UR5, c[0x0][0x658] ;  /* 0x0001960000057ab9 */ /* 0x000fc60000000800 */
[--C-:B------:R-:W-:Y:S02]  /*bb60*/  SHF.R.U64 R22, R23, UR5, R4.reuse ;  /* 0x0000000517167c19 */ /* 0x100fe40008001204 */
[----:B------:R-:W-:-:S03]  /*bb70*/  SHF.R.U32.HI R25, RZ, UR5, R4 ;  /* 0x00000005ff197c19 */ /* 0x000fc60008011604 */
[----:B------:R-:W-:Y:S02]  /*bb80*/  IMAD.MOV.U32 R4, RZ, RZ, R22 ;  /* 0x000000ffff047224 */ /* 0x000fe400078e0016 */
[----:B------:R-:W-:Y:S01]  /*bb90*/  IMAD.MOV.U32 R5, RZ, RZ, R25 ;  /* 0x000000ffff057224 */ /* 0x000fe200078e0019 */
[----:B-1----:R-:W-:Y:S06]  /*bba0*/  @!P0 BRA `(.L_x_304) ;  /* 0x0000000000288947 */ /* 0x002fec0003800000 */
        /* <DEDUP_REMOVED lines=10> */
.L_x_304:
[----:B------:R-:W-:Y:S01]  /*bc50*/  ISETP.NE.AND P0, PT, R2, 0x1, PT ;  /* 0x000000010200780c */ /* 0x000fe20003f05270 */
[----:B------:R-:W-:Y:S01]  /*bc60*/  ULDC UR5, c[0x0][0x648] ;  /* 0x0001920000057ab9 */ /* 0x000fe20000000800 */
[----:B------:R-:W-:Y:S01]  /*bc70*/  LOP3.LUT R23, R23, UR17, RZ, 0xc0, !PT ;  /* 0x0000001117177c12 */ /* 0x000fe2000f8ec0ff */
[----:B--2---:R-:W-:Y:S01]  /*bc80*/  IMAD.MOV R24, RZ, RZ, -R24 ;  /* 0x000000ffff187224 */ /* 0x004fe200078e0a18 */
[----:B------:R-:W-:Y:S01]  /*bc90*/  SHF.R.U64 R4, R4, UR5, R5 ;  /* 0x0000000504047c19 */ /* 0x000fe20008001205 */
[----:B------:R-:W-:Y:S01]  /*bca0*/  ULDC UR5, c[0x0][0x638] ;  /* 0x00018e0000057ab9 */ /* 0x000fe20000000800 */
[----:B------:R-:W-:Y:S01]  /*bcb0*/  LOP3.LUT R21, R21, UR4, RZ, 0xc0, !PT ;  /* 0x0000000415157c12 */ /* 0x000fe2000f8ec0ff */
[----:B------:R-:W-:Y:S01]  /*bcc0*/  ULDC UR6, c[0x0][0x610] ;  /* 0x0001840000067ab9 */ /* 0x000fe20000000800 */
[----:B------:R-:W-:Y:S02]  /*bcd0*/  IMAD.MOV.U32 R6, RZ, RZ, R14 ;  /* 0x000000ffff067224 */ /* 0x000fe400078e000e */
[----:B------:R-:W-:-:S02]  /*bce0*/  IMAD.MOV R5, RZ, RZ, -R4 ;  /* 0x000000ffff057224 */ /* 0x000fc400078e0a04 */
[----:B------:R-:W-:Y:S02]  /*bcf0*/  IMAD R4, R4, UR18, R23 ;  /* 0x0000001204047c24 */ /* 0x000fe4000f8e0217 */
[----:B0-----:R-:W-:Y:S02]  /*bd00*/  @P0 IMAD R15, R20, R24, R13 ;  /* 0x00000018140f0224 */ /* 0x001fe400078e020d */
[----:B------:R-:W-:Y:S01]  /*bd10*/  IMAD R22, R5, UR5, R22 ;  /* 0x0000000505167c24 */ /* 0x000fe2000f8e0216 */
[----:B------:R-:W-:Y:S01]  /*bd20*/  ULDC UR5, c[0x0][0x600] ;  /* 0x0001800000057ab9 */ /* 0x000fe20000000800 */
[----:B------:R-:W-:Y:S02]  /*bd30*/  IMAD R15, R4, UR6, R15 ;  /* 0x00000006040f7c24 */ /* 0x000fe4000f8e020f */
[----:B------:R-:W-:Y:S02]  /*bd40*/  IMAD R22, R22, UR5, R21 ;  /* 0x0000000516167c24 */ /* 0x000fe4000f8e0215 */
[----:B------:R-:W-:-:S03]  /*bd50*/  IMAD.MOV.U32 R4, RZ, RZ, 0x1 ;  /* 0x00000001ff047424 */ /* 0x000fc600078e00ff */
[----:B------:R-:W-:Y:S02]  /*bd60*/  SEL R13, R22, R15, !P0 ;  /* 0x0000000f160d7207 */ /* 0x000fe40004000000 */
[----:B------:R-:W-:-:S07]  /*bd70*/  SEL R20, R15, R22, !P0 ;  /* 0x000000160f147207 */ /* 0x000fce0004000000 */
.L_x_302:
[----:B------:R-:W-:Y:S05]  /*bd80*/  BSYNC B1 ;  /* 0x0000000000017941 */ /* 0x000fea0003800000 */
.L_x_301:
[----:B------:R-:W-:-:S13]  /*bd90*/  LOP3.LUT P0, RZ, R4, 0xff, RZ, 0xc0, !PT ;  /* 0x000000ff04ff7812 */ /* 0x000fda000780c0ff */
[----:B------:R-:W-:Y:S05]  /*bda0*/  @P0 BRA `(.L_x_305) ;  /* 0xfffffff400380947 */ /* 0x000fea000383ffff */
[----:B------:R-:W-:Y:S05]  /*bdb0*/  BSYNC B0 ;  /* 0x0000000000007941 */ /* 0x000fea0003800000 */
.L_x_294:
[----:B------:R-:W-:-:S03]  /*bdc0*/  UMOV UR5, 0xffffffff ;  /* 0xffffffff00057882 */ /* 0x000fc60000000000 */
[----:B------:R-:W-:Y:S05]  /*bdd0*/  BRA.DIV UR5, `(.L_x_306) ;  /* 0x0000000205f07947 */ /* 0x000fea000b800000 */
[----:B------:R-:W-:-:S13]  /*bde0*/  ELECT P6, URZ, PT ;  /* 0x00000000003f782f */ /* 0x000fda00038c0000 */
.L_x_319:
[----:B------:R-:W-:Y:S04]  /*bdf0*/  BSSY B0, `(.L_x_307) ;  /* 0x0000022000007945 */ /* 0x000fe80003800000 */
[----:B------:R-:W-:Y:S05]  /*be00*/  @!P6 BRA `(.L_x_308) ;  /* 0x000000000080e947 */ /* 0x000fea0003800000 */
[----:B------:R-:W-:-:S04]  /*be10*/  LOP3.LUT R19, R19, 0x2, RZ, 0xfc, !PT ;  /* 0x0000000213137812 */ /* 0x000fc800078efcff */
[----:B------:R-:W-:-:S13]  /*be20*/  ISETP.NE.AND P0, PT, R19, 0x3, PT ;  /* 0x000000031300780c */ /* 0x000fda0003f05270 */
[----:B------:R-:W-:Y:S05]  /*be30*/  @!P0 BRA `(.L_x_309) ;  /* 0x0000000000048947 */ /* 0x000fea0003800000 */
[----:B------:R-:W-:Y:S01]  /*be40*/  BPT.TRAP 0x1 ;  /* 0x000000040000795c */ /* 0x000fe20000300000 */
.L_x_309:
[----:B------:R-:W0:Y:S01]  /*be50*/  S2R R5, SR_CgaCtaId ;  /* 0x0000000000057919 */ /* 0x000e220000008800 */
[----:B------:R-:W-:Y:S02]  /*be60*/  MOV R2, 0x400 ;  /* 0x0000040000027802 */ /* 0x000fe40000000f00 */
[----:B------:R-:W-:Y:S02]  /*be70*/  SHF.L.U32 R4, R0, 0x1f, RZ ;  /* 0x0000001f00047819 */ /* 0x000fe400000006ff */
[----:B0-----:R-:W-:-:S05]  /*be80*/  LEA R2, R5, R2, 0x18 ;  /* 0x0000000205027211 */ /* 0x001fca00078ec0ff */
[----:B------:R-:W-:-:S04]  /*be90*/  VIADD R2, R2, 0x18 ;  /* 0x0000001802027836 */ /* 0x000fc80000000000 */
[C---:B------:R-:W-:Y:S02]  /*bea0*/  IMAD R7, R3.reuse, 0x8, R2 ;  /* 0x0000000803077824 */ /* 0x040fe400078e0202 */
[----:B------:R-:W-:Y:S02]  /*beb0*/  VIADD R3, R3, 0x1 ;  /* 0x0000000103037836 */ /* 0x000fe40000000000 */
[----:B------:R-:W0:Y:S03]  /*bec0*/  SYNCS.PHASECHK.TRANS64.TRYWAIT P0, [R7+URZ], R4 ;  /* 0x00000004070075a7 */ /* 0x000e26000800017f */
[----:B------:R-:W-:-:S04]  /*bed0*/  ISETP.NE.AND P1, PT, R3, 0x3, PT ;  /* 0x000000030300780c */ /* 0x000fc80003f25270 */
[----:B------:R-:W-:Y:S02]  /*bee0*/  SEL R5, RZ, 0x1, P1 ;  /* 0x00000001ff057807 */ /* 0x000fe40000800000 */
[----:B------:R-:W-:Y:S02]  /*bef0*/  SEL R3, R3, RZ, P1 ;  /* 0x000000ff03037207 */ /* 0x000fe40000800000 */
[----:B------:R-:W-:-:S03]  /*bf00*/  LOP3.LUT R9, R0, R5, RZ, 0x3c, !PT ;  /* 0x0000000500097212 */ /* 0x000fc600078e3cff */
[----:B------:R-:W-:Y:S01]  /*bf10*/  IMAD R6, R3, 0x8, R2 ;  /* 0x0000000803067824 */ /* 0x000fe200078e0202 */
[----:B------:R-:W-:Y:S01]  /*bf20*/  SHF.L.U32 R5, R9, 0x1f, RZ ;  /* 0x0000001f09057819 */ /* 0x000fe200000006ff */
[----:B0-----:R-:W-:Y:S06]  /*bf30*/  @!P0 BRA `(.L_x_310) ;  /* 0x0000000000b88947 */ /* 0x001fec0003800000 */
.L_x_320:
[----:B------:R-:W1:Y:S01]  /*bf40*/  SYNCS.PHASECHK.TRANS64.TRYWAIT P0, [R6+URZ], R5 ;  /* 0x00000005060075a7 */ /* 0x000e62000800017f */
[----:B------:R-:W-:-:S05]  /*bf50*/  VIADD R0, R3, 0x1 ;  /* 0x0000000103007836 */ /* 0x000fca0000000000 */
[----:B------:R-:W-:-:S04]  /*bf60*/  ISETP.NE.AND P1, PT, R0, 0x3, PT ;  /* 0x000000030000780c */ /* 0x000fc80003f25270 */
[----:B0-----:R-:W-:Y:S02]  /*bf70*/  SEL R4, RZ, 0x1, P1 ;  /* 0x00000001ff047807 */ /* 0x001fe40000800000 */
[----:B------:R-:W-:Y:S02]  /*bf80*/  SEL R3, R0, RZ, P1 ;  /* 0x000000ff00037207 */ /* 0x000fe40000800000 */
[----:B------:R-:W-:Y:S01]  /*bf90*/  LOP3.LUT R0, R9, R4, RZ, 0x3c, !PT ;  /* 0x0000000409007212 */ /* 0x000fe200078e3cff */
[----:B-1----:R-:W-:Y:S06]  /*bfa0*/  @!P0 BRA `(.L_x_311) ;  /* 0x0000000000b08947 */ /* 0x002fec0003800000 */
.L_x_321:
[----:B------:R-:W-:Y:S01]  /*bfb0*/  IMAD R3, R3, 0x8, R2 ;  /* 0x0000000803037824 */ /* 0x000fe200078e0202 */
[----:B------:R-:W-:-:S07]  /*bfc0*/  SHF.L.U32 R0, R0, 0x1f, RZ ;  /* 0x0000001f00007819 */ /* 0x000fce00000006ff */
.L_x_312:
[----:B-1----:R1:W2:Y:S02]  /*bfd0*/  SYNCS.PHASECHK.TRANS64.TRYWAIT P0, [R3+URZ], R0 ;  /* 0x00000000030075a7 */ /* 0x0022a4000800017f */
[----:B--2---:R-:W-:Y:S05]  /*bfe0*/  @!P0 NANOSLEEP.SYNCS 0x989680 ;  /* 0x009896800000895d */ /* 0x004fea0003900000 */
[----:B------:R-:W2:Y:S02]  /*bff0*/  @!P0 SYNCS.PHASECHK.TRANS64 P0, [R3+URZ], R0 ;  /* 0x00000000030085a7 */ /* 0x000ea4000800007f */
[----:B--2---:R-:W-:Y:S05]  /*c000*/  @!P0 BRA `(.L_x_312) ;  /* 0xfffffffc00f08947 */ /* 0x004fea000383ffff */
.L_x_308:
[----:B------:R-:W-:Y:S05]  /*c010*/  BSYNC B0 ;  /* 0x0000000000007941 */ /* 0x000fea0003800000 */
.L_x_307:
[----:B------:R-:W-:Y:S05]  /*c020*/  EXIT ;  /* 0x000000000000794d */ /* 0x000fea0003800000 */
.L_x_21:
[----:B---3--:R3:W4:Y:S02]  /*c030*/  SYNCS.PHASECHK.TRANS64.TRYWAIT P1, [R3+URZ], R0 ;  /* 0x00000000030075a7 */ /* 0x008724000802017f */
[----:B----4-:R-:W-:Y:S05]  /*c040*/  @!P1 NANOSLEEP.SYNCS 0x989680 ;  /* 0x009896800000995d */ /* 0x010fea0003900000 */
[----:B------:R-:W4:Y:S02]  /*c050*/  @!P1 SYNCS.PHASECHK.TRANS64 P1, [R3+URZ], R0 ;  /* 0x00000000030095a7 */ /* 0x000f24000802007f */
[----:B----4-:R-:W-:Y:S05]  /*c060*/  @!P1 BRA `(.L_x_21) ;  /* 0xfffffffc00f09947 */ /* 0x010fea000383ffff */
[----:B------:R-:W-:Y:S05]  /*c070*/  BRA `(.L_x_20) ;  /* 0xffffff5400047947 */ /* 0x000fea000383ffff */
.L_x_26:
[----:B-1----:R1:W2:Y:S02]  /*c080*/  SYNCS.PHASECHK.TRANS64.TRYWAIT P1, [R5+URZ], R4 ;  /* 0x00000004050075a7 */ /* 0x0022a4000802017f */
[----:B--2---:R-:W-:Y:S05]  /*c090*/  @!P1 NANOSLEEP.SYNCS 0x989680 ;  /* 0x009896800000995d */ /* 0x004fea0003900000 */
[----:B------:R-:W2:Y:S02]  /*c0a0*/  @!P1 SYNCS.PHASECHK.TRANS64 P1, [R5+URZ], R4 ;  /* 0x00000004050095a7 */ /* 0x000ea4000802007f */
[----:B--2---:R-:W-:Y:S05]  /*c0b0*/  @!P1 BRA `(.L_x_26) ;  /* 0xfffffffc00f09947 */ /* 0x004fea000383ffff */
[----:B------:R-:W-:Y:S05]  /*c0c0*/  BRA `(.L_x_25) ;  /* 0xffffff5800447947 */ /* 0x000fea000383ffff */
.L_x_295:
[----:B------:R-:W-:Y:S01]  /*c0d0*/  BSSY B1, `(.L_x_313) ;  /* 0x0000006000017945 */ /* 0x000fe20003800000 */
[----:B------:R-:W-:-:S07]  /*c0e0*/  IMAD.MOV.U32 R15, RZ, RZ, -0x1 ;  /* 0xffffffffff0f7424 */ /* 0x000fce00078e00ff */
[----:B------:R-:W-:Y:S05]  /*c0f0*/  WARPSYNC.COLLECTIVE R15, `(.L_x_314) ;  /* 0x000000000f0c7348 */ /* 0x000fea0003c00000 */
[----:B------:R-:W-:Y:S02]  /*c100*/  ELECT P6, UR62, PT ;  /* 0x00000000003e782f */ /* 0x000fe400038c0000 */
[----:B------:R-:W-:Y:S01]  /*c110*/  MOV R14, UR62 ;  /* 0x0000003e000e7c02 */ /* 0x000fe20008000f00 */
[----:B------:R-:W-:Y:S10]  /*c120*/  ENDCOLLECTIVE ;  /* 0x000000000000791b */ /* 0x000ff40003800000 */
.L_x_314:
[----:B------:R-:W-:Y:S05]  /*c130*/  BSYNC B1 ;  /* 0x0000000000017941 */ /* 0x000fea0003800000 */
.L_x_313:
[----:B------:R-:W-:Y:S05]  /*c140*/  BRA `(.L_x_315) ;  /* 0xfffffff0005c7947 */ /* 0x000fea000383ffff */
.L_x_298:
[----:B0-----:R0:W1:Y:S02]  /*c150*/  SYNCS.PHASECHK.TRANS64.TRYWAIT P0, [R20+URZ+0x18], R7 ;  /* 0x00001807140075a7 */ /* 0x001064000800017f */
[----:B-1----:R-:W-:Y:S05]  /*c160*/  @!P0 NANOSLEEP.SYNCS 0x989680 ;  /* 0x009896800000895d */ /* 0x002fea0003900000 */
[----:B------:R-:W1:Y:S02]  /*c170*/  @!P0 SYNCS.PHASECHK.TRANS64 P0, [R20+URZ+0x18], R7 ;  /* 0x00001807140085a7 */ /* 0x000e64000800007f */
[----:B-1----:R-:W-:Y:S05]  /*c180*/  @!P0 BRA `(.L_x_298) ;  /* 0xfffffffc00f08947 */ /* 0x002fea000383ffff */
[----:B------:R-:W-:Y:S05]  /*c190*/  BRA `(.L_x_316) ;  /* 0xfffffff0009c7947 */ /* 0x000fea000383ffff */
.L_x_306:
[----:B------:R-:W-:Y:S01]  /*c1a0*/  BSSY B0, `(.L_x_317) ;  /* 0x0000006000007945 */ /* 0x000fe20003800000 */
[----:B------:R-:W-:-:S07]  /*c1b0*/  IMAD.MOV.U32 R15, RZ, RZ, -0x1 ;  /* 0xffffffffff0f7424 */ /* 0x000fce00078e00ff */
[----:B------:R-:W-:Y:S05]  /*c1c0*/  WARPSYNC.COLLECTIVE R15, `(.L_x_318) ;  /* 0x000000000f0c7348 */ /* 0x000fea0003c00000 */
[----:B------:R-:W-:Y:S02]  /*c1d0*/  ELECT P6, UR62, PT ;  /* 0x00000000003e782f */ /* 0x000fe400038c0000 */
[----:B------:R-:W-:Y:S01]  /*c1e0*/  MOV R14, UR62 ;  /* 0x0000003e000e7c02 */ /* 0x000fe20008000f00 */
[----:B------:R-:W-:Y:S10]  /*c1f0*/  ENDCOLLECTIVE ;  /* 0x000000000000791b */ /* 0x000ff40003800000 */
.L_x_318:
[----:B------:R-:W-:Y:S05]  /*c200*/  BSYNC B0 ;  /* 0x0000000000007941 */ /* 0x000fea0003800000 */
.L_x_317:
[----:B------:R-:W-:Y:S05]  /*c210*/  BRA `(.L_x_319) ;  /* 0xfffffff800f47947 */ /* 0x000fea000383ffff */
.L_x_310:
[----:B0-----:R0:W1:Y:S02]  /*c220*/  SYNCS.PHASECHK.TRANS64.TRYWAIT P0, [R7+URZ], R4 ;  /* 0x00000004070075a7 */ /* 0x001064000800017f */
[----:B-1----:R-:W-:Y:S05]  /*c230*/  @!P0 NANOSLEEP.SYNCS 0x989680 ;  /* 0x009896800000895d */ /* 0x002fea0003900000 */
[----:B------:R-:W1:Y:S02]  /*c240*/  @!P0 SYNCS.PHASECHK.TRANS64 P0, [R7+URZ], R4 ;  /* 0x00000004070085a7 */ /* 0x000e64000800007f */
[----:B-1----:R-:W-:Y:S05]  /*c250*/  @!P0 BRA `(.L_x_310) ;  /* 0xfffffffc00f08947 */ /* 0x002fea000383ffff */
[----:B------:R-:W-:Y:S05]  /*c260*/  BRA `(.L_x_320) ;  /* 0xfffffffc00347947 */ /* 0x000fea000383ffff */
.L_x_311:
[----:B0-----:R0:W1:Y:S02]  /*c270*/  SYNCS.PHASECHK.TRANS64.TRYWAIT P0, [R6+URZ], R5 ;  /* 0x00000005060075a7 */ /* 0x001064000800017f */
[----:B-1----:R-:W-:Y:S05]  /*c280*/  @!P0 NANOSLEEP.SYNCS 0x989680 ;  /* 0x009896800000895d */ /* 0x002fea0003900000 */
[----:B------:R-:W1:Y:S02]  /*c290*/  @!P0 SYNCS.PHASECHK.TRANS64 P0, [R6+URZ], R5 ;  /* 0x00000005060085a7 */ /* 0x000e64000800007f */
[----:B-1----:R-:W-:Y:S05]  /*c2a0*/  @!P0 BRA `(.L_x_311) ;  /* 0xfffffffc00f08947 */ /* 0x002fea000383ffff */
[----:B------:R-:W-:Y:S05]  /*c2b0*/  BRA `(.L_x_321) ;  /* 0xfffffffc003c7947 */ /* 0x000fea000383ffff */
.L_x_322:
[----:B------:R-:W-:-:S00]  /*c2c0*/  BRA `(.L_x_322) ;  /* 0xfffffffc00fc7947 */ /* 0x000fc0000383ffff */
[----:B------:R-:W-:-:S00]  /*c2d0*/  NOP ;  /* 0x0000000000007918 */ /* 0x000fc00000000000 */
        /* <DEDUP_REMOVED lines=10> */
.L_x_323:


//--------------------- .nv.global.init           --------------------------
	.section	.nv.global.init,"aw",@progbits
.nv.global.init:
	.type		$str$22,@object
	.size		$str$22,($str$23 - $str$22)
$str$22:
        /*0000*/ 	.byte	0x6b, 0x5f, 0x74, 0x69, 0x6c, 0x65, 0x5f, 0x63, 0x6f, 0x75, 0x6e, 0x74, 0x20, 0x3e, 0x3d, 0x20
        /*0010*/ 	.byte	0x31, 0x00
	.type		$str$23,@object
	.size		$str$23,(__unnamed_1 - $str$23)
$str$23:
        /*0012*/ 	.byte	0x2f, 0x74, 0x6d, 0x70, 0x2f, 0x63, 0x75, 0x74, 0x6c, 0x61, 0x73, 0x73, 0x5f, 0x73, 0x77, 0x65
        /*0022*/ 	.byte	0x65, 0x70, 0x5f, 0x73, 0x72, 0x63, 0x2f, 0x69, 0x6e, 0x63, 0x6c, 0x75, 0x64, 0x65, 0x2f, 0x63
        /*0032*/ 	.byte	0x75, 0x74, 0x6c, 0x61, 0x73, 0x73, 0x2f, 0x67, 0x65, 0x6d, 0x6d, 0x2f, 0x63, 0x6f, 0x6c, 0x6c
        /*0042*/ 	.byte	0x65, 0x63, 0x74, 0x69, 0x76, 0x65, 0x2f, 0x73, 0x6d, 0x39, 0x30, 0x5f, 0x6d, 0x6d, 0x61, 0x5f
        /*0052*/ 	.byte	0x74, 0x6d, 0x61, 0x5f, 0x67, 0x6d, 0x6d, 0x61, 0x5f, 0x73, 0x73, 0x5f, 0x77, 0x61, 0x72, 0x70
        /*0062*/ 	.byte	0x73, 0x70, 0x65, 0x63, 0x69, 0x61, 0x6c, 0x69, 0x7a, 0x65, 0x64, 0x2e, 0x68, 0x70, 0x70, 0x00
	.type		__unnamed_1,@object
	.size		__unnamed_1,(.L_0 - __unnamed_1)
__unnamed_1:
        /*0072*/ 	.byte	0x76, 0x6f, 0x69, 0x64, 0x20, 0x63, 0x75, 0x74, 0x6c, 0x61, 0x73, 0x73, 0x3a, 0x3a, 0x67, 0x65
        /* <DEDUP_REMOVED lines=177> */
        /*0b92*/ 	.byte	0x3a, 0x69, 0x64, 0x65, 0x6e, 0x74, 0x69, 0x74, 0x79, 0x5d, 0x00
.L_0:


//--------------------- .nv.shared._ZN7cutlass13device_kernelINS_4gemm6kernel13GemmUniversalIN4cute5tupleIJiiiiEEENS1_10collective13CollectiveMmaINS1_34MainloopSm90TmaGmmaWarpSpecializedILi3ENS5_IJNS4_1CILi1EEENSA_ILi2EEESB_EEENS1_35KernelTmaWarpSpecializedCooperativeEEENS5_IJNSA_ILi256EEENSA_ILi128EEENSA_ILi32EEEEEENS_10tfloat32_tENS5_IJlSB_lEEESK_SL_NS4_8TiledMMAINS4_8MMA_AtomIJNS4_4SM904GMMA30MMA_64x128x8_F32TF32TF32_SS_TNILNSP_7ScaleInE1ELSR_1EEEEEENS4_6LayoutINS5_IJSC_SB_SB_EEENS5_IJSB_NSA_ILi0EEESW_EEEEENS5_IJNS4_10UnderscoreESZ_SZ_EEEEENS4_23SM90_TMA_LOAD_MULTICASTENS4_14ComposedLayoutINS4_7SwizzleILi3ELi4ELi3EEENS4_18smem_ptr_flag_bitsILi32EEENSU_INS5_IJNSA_ILi8EEESI_EEENS5_IJSI_SB_EEEEEEEvNS4_8identityENS4_13SM90_TMA_LOADES1C_vS1D_EENS_8epilogue10collective6detail29Sm90TmaWarpSpecializedAdapterINS1H_15DefaultEpilogueISK_SL_SL_NS1G_6thread17LinearCombinationISK_Li1EffLNS1L_9ScaleType4KindE0ELNS_15FloatRoundStyleE2ESK_EENS1_15EpilogueDefaultEEEEEvvEEEEvNT_6ParamsE --------------------------
	.section	.nv.shared._ZN7cutlass13device_kernelINS_4gemm6kernel13GemmUniversalIN4cute5tupleIJiiiiEEENS1_10collective13CollectiveMmaINS1_34MainloopSm90TmaGmmaWarpSpecializedILi3ENS5_IJNS4_1CILi1EEENSA_ILi2EEESB_EEENS1_35KernelTmaWarpSpecializedCooperativeEEENS5_IJNSA_ILi256EEENSA_ILi128EEENSA_ILi32EEEEEENS_10tfloat32_tENS5_IJlSB_lEEESK_SL_NS4_8TiledMMAINS4_8MMA_AtomIJNS4_4SM904GMMA30MMA_64x128x8_F32TF32TF32_SS_TNILNSP_7ScaleInE1ELSR_1EEEEEENS4_6LayoutINS5_IJSC_SB_SB_EEENS5_IJSB_NSA_ILi0EEESW_EEEEENS5_IJNS4_10UnderscoreESZ_SZ_EEEEENS4_23SM90_TMA_LOAD_MULTICASTENS4_14ComposedLayoutINS4_7SwizzleILi3ELi4ELi3EEENS4_18smem_ptr_flag_bitsILi32EEENSU_INS5_IJNSA_ILi8EEESI_EEENS5_IJSI_SB_EEEEEEEvNS4_8identityENS4_13SM90_TMA_LOADES1C_vS1D_EENS_8epilogue10collective6detail29Sm90TmaWarpSpecializedAdapterINS1H_15DefaultEpilogueISK_SL_SL_NS1G_6thread17LinearCombinationISK_Li1EffLNS1L_9ScaleType4KindE0ELNS_15FloatRoundStyleE2ESK_EENS1_15EpilogueDefaultEEEEEvvEEEEvNT_6ParamsE,"aw",@nobits
	.sectionflags	@""
	.align	16
	.zero		1024


//--------------------- .nv.shared.reserved.0     --------------------------
	.section	.nv.shared.reserved.0,"aw",@nobits
	.weak		__nv_reservedSMEM_offset_0_alias
	.size		__nv_reservedSMEM_offset_0_alias, 0, 0
	.other		__nv_reservedSMEM_offset_0_alias,@"STO_CUDA_RESERVED_SHARED STV_DEFAULT"
__nv_reservedSMEM_offset_0_alias:
	.zero		0


//--------------------- .nv.global                --------------------------
	.section	.nv.global,"aw",@nobits
.nv.global:
	.type		_ZN39_INTERNAL_3ce24a2f_4_k_cu_bec2122f_61374cute1_E,@object
	.size		_ZN39_INTERNAL_3ce24a2f_4_k_cu_bec2122f_61374cute1_E,(_ZN39_INTERNAL_3ce24a2f_4_k_cu_bec2122f_61374cuda3std3__45__cpo6cbeginE - _ZN39_INTERNAL_3ce24a2f_4_k_cu_bec2122f_61374cute1_E)
_ZN39_INTERNAL_3ce24a2f_4_k_cu_bec2122f_61374cute1_E:
	.zero		1
	.type		_ZN39_INTERNAL_3ce24a2f_4_k_cu_bec2122f_61374cuda3std3__45__cpo6cbeginE,@object
	.size		_ZN39_INTERNAL_3ce24a2f_4_k_cu_bec2122f_61374cuda3std3__45__cpo6cbeginE,(_ZN39_INTERNAL_3ce24a2f_4_k_cu_bec2122f_61374cuda3std3__48in_placeE - _ZN39_INTERNAL_3ce24a2f_4_k_cu_bec2122f_61374cuda3std3__45__cpo6cbeginE)
_ZN39_INTERNAL_3ce24a2f_4_k_cu_bec2122f_61374cuda3std3__45__cpo6cbeginE:
	.zero		1
	.type		_ZN39_INTERNAL_3ce24a2f_4_k_cu_bec2122f_61374cuda3std3__48in_placeE,@object
	.size		_ZN39_INTERNAL_3ce24a2f_4_k_cu_bec2122f_61374cuda3std3__48in_placeE,(_ZN39_INTERNAL_3ce24a2f_4_k_cu_bec2122f_61374cuda3std6ranges3__45__cpo9iter_moveE - _ZN39_INTERNAL_3ce24a2f_4_k_cu_bec2122f_61374cuda3std3__48in_placeE)
_ZN39_INTERNAL_3ce24a2f_4_k_cu_bec2122f_61374cuda3std3__48in_placeE:
	.zero		1
	.type		_ZN39_INTERNAL_3ce24a2f_4_k_cu_bec2122f_61374cuda3std6ranges3__45__cpo9iter_moveE,@object
	.size		_ZN39_INTERNAL_3ce24a2f_4_k_cu_bec2122f_61374cuda3std6ranges3__45__cpo9iter_moveE,(_ZN39_INTERNAL_3ce24a2f_4_k_cu_bec2122f_61374cuda3std3__45__cpo5beginE - _ZN39_INTERNAL_3ce24a2f_4_k_cu_bec2122f_61374cuda3std6ranges3__45__cpo9iter_moveE)
_ZN39_INTERNAL_3ce24a2f_4_k_cu_bec2122f_61374cuda3std6ranges3__45__cpo9iter_moveE:
	.zero		1
	.type		_ZN39_INTERNAL_3ce24a2f_4_k_cu_bec2122f_61374cuda3std3__45__cpo5beginE,@object
	.size		_ZN39_INTERNAL_3ce24a2f_4_k_cu_bec2122f_61374cuda3std3__45__cpo5beginE,(_ZN39_INTERNAL_3ce24a2f_4_k_cu_bec2122f_61374cuda3std3__441_GLOBAL__N__3ce24a2f_4_k_cu_bec2122f_61376ignoreE - _ZN39_INTERNAL_3ce24a2f_4_k_cu_bec2122f_61374cuda3std3__45__cpo5beginE)
_ZN39_INTERNAL_3ce24a2f_4_k_cu_bec2122f_61374cuda3std3__45__cpo5beginE:
	.zero		1
	.type		_ZN39_INTERNAL_3ce24a2f_4_k_cu_bec2122f_61374cuda3std3__441_GLOBAL__N__3ce24a2f_4_k_cu_bec2122f_61376ignoreE,@object
	.size		_ZN39_INTERNAL_3ce24a2f_4_k_cu_bec2122f_61374cuda3std3__441_GLOBAL__N__3ce24a2f_4_k_cu_bec2122f_61376ignoreE,(_ZN39_INTERNAL_3ce24a2f_4_k_cu_bec2122f_61374cute7productE - _ZN39_INTERNAL_3ce24a2f_4_k_cu_bec2122f_61374cuda3std3__441_GLOBAL__N__3ce24a2f_4_k_cu_bec2122f_61376ignoreE)
_ZN39_INTERNAL_3ce24a2f_4_k_cu_bec2122f_61374cuda3std3__441_GLOBAL__N__3ce24a2f_4_k_cu_bec2122f_61376ignoreE:
	.zero		1
	.type		_ZN39_INTERNAL_3ce24a2f_4_k_cu_bec2122f_61374cute7productE,@object
	.size		_ZN39_INTERNAL_3ce24a2f_4_k_cu_bec2122f_61374cute7productE,(_ZN39_INTERNAL_3ce24a2f_4_k_cu_bec2122f_61374cuda3std3__45__cpo3endE - _ZN39_INTERNAL_3ce24a2f_4_k_cu_bec2122f_61374cute7productE)
_ZN39_INTERNAL_3ce24a2f_4_k_cu_bec2122f_61374cute7productE:
	.zero		1
	.type		_ZN39_INTERNAL_3ce24a2f_4_k_cu_bec2122f_61374cuda3std3__45__cpo3endE,@object
	.size		_ZN39_INTERNAL_3ce24a2f_4_k_cu_bec2122f_61374cuda3std3__45__cpo3endE,(_ZN39_INTERNAL_3ce24a2f_4_k_cu_bec2122f_61374cuda3std3__419piecewise_constructE - _ZN39_INTERNAL_3ce24a2f_4_k_cu_bec2122f_61374cuda3std3__45__cpo3endE)
_ZN39_INTERNAL_3ce24a2f_4_k_cu_bec2122f_61374cuda3std3__45__cpo3endE:
	.zero		1
	.type		_ZN39_INTERNAL_3ce24a2f_4_k_cu_bec2122f_61374cuda3std3__419piecewise_constructE,@object
	.size		_ZN39_INTERNAL_3ce24a2f_4_k_cu_bec2122f_61374cuda3std3__419piecewise_constructE,(_ZN39_INTERNAL_3ce24a2f_4_k_cu_bec2122f_61374cuda3std3__45__cpo4cendE - _ZN39_INTERNAL_3ce24a2f_4_k_cu_bec2122f_61374cuda3std3__419piecewise_constructE)
_ZN39_INTERNAL_3ce24a2f_4_k_cu_bec2122f_61374cuda3std3__419piecewise_constructE:
	.zero		1
	.type		_ZN39_INTERNAL_3ce24a2f_4_k_cu_bec2122f_61374cuda3std3__45__cpo4cendE,@object
	.size		_ZN39_INTERNAL_3ce24a2f_4_k_cu_bec2122f_61374cuda3std3__45__cpo4cendE,(_ZN39_INTERNAL_3ce24a2f_4_k_cu_bec2122f_61374cuda3std6ranges3__45__cpo4swapE - _ZN39_INTERNAL_3ce24a2f_4_k_cu_bec2122f_61374cuda3std3__45__cpo4cendE)
_ZN39_INTERNAL_3ce24a2f_4_k_cu_bec2122f_61374cuda3std3__45__cpo4cendE:
	.zero		1
	.type		_ZN39_INTERNAL_3ce24a2f_4_k_cu_bec2122f_61374cuda3std6ranges3__45__cpo4swapE,@object
	.size		_ZN39_INTERNAL_3ce24a2f_4_k_cu_bec2122f_61374cuda3std6ranges3__45__cpo4swapE,(.L_8 - _ZN39_INTERNAL_3ce24a2f_4_k_cu_bec2122f_61374cuda3std6ranges3__45__cpo4swapE)
_ZN39_INTERNAL_3ce24a2f_4_k_cu_bec2122f_61374cuda3std6ranges3__45__cpo4swapE:
	.zero		1
.L_8:


//--------------------- .nv.constant0._ZN7cutlass13device_kernelINS_4gemm6kernel13GemmUniversalIN4cute5tupleIJiiiiEEENS1_10collective13CollectiveMmaINS1_34MainloopSm90TmaGmmaWarpSpecializedILi3ENS5_IJNS4_1CILi1EEENSA_ILi2EEESB_EEENS1_35KernelTmaWarpSpecializedCooperativeEEENS5_IJNSA_ILi256EEENSA_ILi128EEENSA_ILi32EEEEEENS_10tfloat32_tENS5_IJlSB_lEEESK_SL_NS4_8TiledMMAINS4_8MMA_AtomIJNS4_4SM904GMMA30MMA_64x128x8_F32TF32TF32_SS_TNILNSP_7ScaleInE1ELSR_1EEEEEENS4_6LayoutINS5_IJSC_SB_SB_EEENS5_IJSB_NSA_ILi0EEESW_EEEEENS5_IJNS4_10UnderscoreESZ_SZ_EEEEENS4_23SM90_TMA_LOAD_MULTICASTENS4_14ComposedLayoutINS4_7SwizzleILi3ELi4ELi3EEENS4_18smem_ptr_flag_bitsILi32EEENSU_INS5_IJNSA_ILi8EEESI_EEENS5_IJSI_SB_EEEEEEEvNS4_8identityENS4_13SM90_TMA_LOADES1C_vS1D_EENS_8epilogue10collective6detail29Sm90TmaWarpSpecializedAdapterINS1H_15DefaultEpilogueISK_SL_SL_NS1G_6thread17LinearCombinationISK_Li1EffLNS1L_9ScaleType4KindE0ELNS_15FloatRoundStyleE2ESK_EENS1_15EpilogueDefaultEEEEEvvEEEEvNT_6ParamsE --------------------------
	.section	.nv.constant0._ZN7cutlass13device_kernelINS_4gemm6kernel13GemmUniversalIN4cute5tupleIJiiiiEEENS1_10collective13CollectiveMmaINS1_34MainloopSm90TmaGmmaWarpSpecializedILi3ENS5_IJNS4_1CILi1EEENSA_ILi2EEESB_EEENS1_35KernelTmaWarpSpecializedCooperativeEEENS5_IJNSA_ILi256EEENSA_ILi128EEENSA_ILi32EEEEEENS_10tfloat32_tENS5_IJlSB_lEEESK_SL_NS4_8TiledMMAINS4_8MMA_AtomIJNS4_4SM904GMMA30MMA_64x128x8_F32TF32TF32_SS_TNILNSP_7ScaleInE1ELSR_1EEEEEENS4_6LayoutINS5_IJSC_SB_SB_EEENS5_IJSB_NSA_ILi0EEESW_EEEEENS5_IJNS4_10UnderscoreESZ_SZ_EEEEENS4_23SM90_TMA_LOAD_MULTICASTENS4_14ComposedLayoutINS4_7SwizzleILi3ELi4ELi3EEENS4_18smem_ptr_flag_bitsILi32EEENSU_INS5_IJNSA_ILi8EEESI_EEENS5_IJSI_SB_EEEEEEEvNS4_8identityENS4_13SM90_TMA_LOADES1C_vS1D_EENS_8epilogue10collective6detail29Sm90TmaWarpSpecializedAdapterINS1H_15DefaultEpilogueISK_SL_SL_NS1G_6thread17LinearCombinationISK_Li1EffLNS1L_9ScaleType4KindE0ELNS_15FloatRoundStyleE2ESK_EENS1_15EpilogueDefaultEEEEEvvEEEEvNT_6ParamsE,"a",@progbits
	.sectionflags	@""
	.align	4
.nv.constant0._ZN7cutlass13device_kernelINS_4gemm6kernel13GemmUniversalIN4cute5tupleIJiiiiEEENS1_10collective13CollectiveMmaINS1_34MainloopSm90TmaGmmaWarpSpecializedILi3ENS5_IJNS4_1CILi1EEENSA_ILi2EEESB_EEENS1_35KernelTmaWarpSpecializedCooperativeEEENS5_IJNSA_ILi256EEENSA_ILi128EEENSA_ILi32EEEEEENS_10tfloat32_tENS5_IJlSB_lEEESK_SL_NS4_8TiledMMAINS4_8MMA_AtomIJNS4_4SM904GMMA30MMA_64x128x8_F32TF32TF32_SS_TNILNSP_7ScaleInE1ELSR_1EEEEEENS4_6LayoutINS5_IJSC_SB_SB_EEENS5_IJSB_NSA_ILi0EEESW_EEEEENS5_IJNS4_10UnderscoreESZ_SZ_EEEEENS4_23SM90_TMA_LOAD_MULTICASTENS4_14ComposedLayoutINS4_7SwizzleILi3ELi4ELi3EEENS4_18smem_ptr_flag_bitsILi32EEENSU_INS5_IJNSA_ILi8EEESI_EEENS5_IJSI_SB_EEEEEEEvNS4_8identityENS4_13SM90_TMA_LOADES1C_vS1D_EENS_8epilogue10collective6detail29Sm90TmaWarpSpecializedAdapterINS1H_15DefaultEpilogueISK_SL_SL_NS1G_6thread17LinearCombinationISK_Li1EffLNS1L_9ScaleType4KindE0ELNS_15FloatRoundStyleE2ESK_EENS1_15EpilogueDefaultEEEEEvvEEEEvNT_6ParamsE:
	.zero		1664


//--------------------- SYMBOLS --------------------------

	.type		.nv.reservedSmem.offset0,@object
	.size		.nv.reservedSmem.offset0,0x4
	.type		__assertfail,@function
